//
// Generated by NVIDIA NVVM Compiler
//
// Compiler Build ID: CL-36424714
// Cuda compilation tools, release 13.0, V13.0.88
// Based on NVVM 20.0.0
//

.version 9.0
.target sm_100
.address_size 64

	// .globl	_Z13detect_kernelPKiPKfP6_INDEXPfmmfii

.visible .entry _Z13detect_kernelPKiPKfP6_INDEXPfmmfii(
	.param .u64 .ptr .align 1 _Z13detect_kernelPKiPKfP6_INDEXPfmmfii_param_0,
	.param .u64 .ptr .align 1 _Z13detect_kernelPKiPKfP6_INDEXPfmmfii_param_1,
	.param .u64 .ptr .align 1 _Z13detect_kernelPKiPKfP6_INDEXPfmmfii_param_2,
	.param .u64 .ptr .align 1 _Z13detect_kernelPKiPKfP6_INDEXPfmmfii_param_3,
	.param .u64 _Z13detect_kernelPKiPKfP6_INDEXPfmmfii_param_4,
	.param .u64 _Z13detect_kernelPKiPKfP6_INDEXPfmmfii_param_5,
	.param .f32 _Z13detect_kernelPKiPKfP6_INDEXPfmmfii_param_6,
	.param .u32 _Z13detect_kernelPKiPKfP6_INDEXPfmmfii_param_7,
	.param .u32 _Z13detect_kernelPKiPKfP6_INDEXPfmmfii_param_8
)
{
	.reg .pred 	%p<90>;
	.reg .b32 	%r<220>;
	.reg .b32 	%f<104>;
	.reg .b64 	%rd<108>;

	ld.param.u64 	%rd43, [_Z13detect_kernelPKiPKfP6_INDEXPfmmfii_param_0];
	ld.param.u64 	%rd44, [_Z13detect_kernelPKiPKfP6_INDEXPfmmfii_param_1];
	ld.param.u64 	%rd45, [_Z13detect_kernelPKiPKfP6_INDEXPfmmfii_param_2];
	ld.param.u64 	%rd46, [_Z13detect_kernelPKiPKfP6_INDEXPfmmfii_param_3];
	ld.param.u64 	%rd41, [_Z13detect_kernelPKiPKfP6_INDEXPfmmfii_param_4];
	ld.param.u64 	%rd42, [_Z13detect_kernelPKiPKfP6_INDEXPfmmfii_param_5];
	ld.param.f32 	%f47, [_Z13detect_kernelPKiPKfP6_INDEXPfmmfii_param_6];
	ld.param.u32 	%r100, [_Z13detect_kernelPKiPKfP6_INDEXPfmmfii_param_7];
	ld.param.u32 	%r101, [_Z13detect_kernelPKiPKfP6_INDEXPfmmfii_param_8];
	cvta.to.global.u64 	%rd1, %rd46;
	cvta.to.global.u64 	%rd2, %rd43;
	cvta.to.global.u64 	%rd3, %rd44;
	cvta.to.global.u64 	%rd4, %rd45;
	mov.u32 	%r102, %ctaid.x;
	mov.u32 	%r103, %ntid.x;
	mul.lo.s32 	%r1, %r102, %r103;
	mov.u32 	%r2, %tid.x;
	add.s32 	%r3, %r1, %r2;
	add.s32 	%r4, %r101, %r3;
	cvt.s64.s32 	%rd5, %r3;
	setp.le.u64 	%p1, %rd42, %rd5;
	setp.lt.u64 	%p2, %rd41, 2;
	or.pred  	%p3, %p1, %p2;
	@%p3 bra 	$L__BB0_70;
	add.s32 	%r5, %r3, 1;
	max.s32 	%r104, %r4, %r5;
	sub.s32 	%r105, %r104, %r3;
	and.b64  	%rd6, %rd42, 7;
	add.s64 	%rd7, %rd6, -1;
	and.b64  	%rd8, %rd42, 3;
	and.b32  	%r6, %r105, 3;
	add.s32 	%r7, %r3, 3;
	sub.s32 	%r106, %r1, %r104;
	add.s32 	%r8, %r106, %r2;
	and.b64  	%rd9, %rd42, -8;
	and.b64  	%rd10, %rd42, 1;
	mov.b64 	%rd103, 1;
$L__BB0_2:
	setp.lt.s32 	%p4, %r101, 1;
	cvt.u32.u64 	%r9, %rd103;
	@%p4 bra 	$L__BB0_69;
	mul.lo.s64 	%rd12, %rd103, %rd42;
	setp.lt.s32 	%p5, %r9, %r100;
	sub.s32 	%r107, %r9, %r100;
	selp.b32 	%r108, 0, %r107, %p5;
	setp.ge.s32 	%p6, %r108, %r9;
	@%p6 bra 	$L__BB0_50;
	mov.u32 	%r170, %r3;
$L__BB0_5:
	cvt.s64.s32 	%rd64, %r170;
	add.s64 	%rd13, %rd12, %rd64;
	shl.b64 	%rd65, %rd13, 3;
	add.s64 	%rd14, %rd4, %rd65;
	mov.b32 	%r123, -1;
	st.global.u32 	[%rd14], %r123;
	st.global.u32 	[%rd14+4], %r123;
	shl.b64 	%rd66, %rd13, 2;
	add.s64 	%rd67, %rd3, %rd66;
	ld.global.f32 	%f1, [%rd67];
	add.s64 	%rd68, %rd2, %rd66;
	ld.global.u32 	%r12, [%rd68];
	setp.lt.f32 	%p19, %f1, %f47;
	@%p19 bra 	$L__BB0_6;
	bra.uni 	$L__BB0_7;
$L__BB0_6:
	add.s32 	%r170, %r170, 1;
	setp.lt.s32 	%p88, %r170, %r4;
	@%p88 bra 	$L__BB0_5;
	bra.uni 	$L__BB0_69;
$L__BB0_7:
	sub.s32 	%r95, %r12, %r100;
	mov.b32 	%r177, -1;
	mov.u32 	%r171, %r108;
	mov.u32 	%r176, %r177;
	mov.f32 	%f83, %f1;
$L__BB0_8:
	setp.lt.u64 	%p20, %rd42, 8;
	cvt.s64.s32 	%rd70, %r171;
	mul.lo.s64 	%rd15, %rd42, %rd70;
	mov.b64 	%rd106, 0;
	@%p20 bra 	$L__BB0_27;
	mov.b64 	%rd104, 0;
$L__BB0_10:
	.pragma "nounroll";
	cvt.u32.u64 	%r18, %rd104;
	add.s64 	%rd17, %rd104, %rd15;
	shl.b64 	%rd72, %rd17, 2;
	add.s64 	%rd73, %rd2, %rd72;
	ld.global.u32 	%r126, [%rd73];
	setp.gt.s32 	%p21, %r126, %r12;
	setp.lt.s32 	%p22, %r126, %r95;
	or.pred  	%p23, %p21, %p22;
	@%p23 bra 	$L__BB0_12;
	add.s64 	%rd75, %rd1, %rd72;
	ld.global.f32 	%f49, [%rd75];
	add.f32 	%f50, %f1, %f49;
	setp.lt.f32 	%p24, %f83, %f50;
	selp.f32 	%f83, %f50, %f83, %p24;
	selp.b32 	%r176, %r171, %r176, %p24;
	selp.b32 	%r177, %r18, %r177, %p24;
$L__BB0_12:
	and.b64  	%rd76, %rd104, 4294967288;
	add.s64 	%rd77, %rd15, %rd76;
	shl.b64 	%rd78, %rd77, 2;
	add.s64 	%rd18, %rd1, %rd78;
	add.s64 	%rd19, %rd2, %rd78;
	ld.global.u32 	%r128, [%rd19+4];
	setp.gt.s32 	%p25, %r128, %r12;
	setp.lt.s32 	%p26, %r128, %r95;
	or.pred  	%p27, %p25, %p26;
	@%p27 bra 	$L__BB0_14;
	add.s32 	%r130, %r18, 1;
	ld.global.f32 	%f51, [%rd18+4];
	add.f32 	%f52, %f1, %f51;
	setp.lt.f32 	%p28, %f83, %f52;
	selp.f32 	%f83, %f52, %f83, %p28;
	selp.b32 	%r176, %r171, %r176, %p28;
	selp.b32 	%r177, %r130, %r177, %p28;
$L__BB0_14:
	ld.global.u32 	%r131, [%rd19+8];
	setp.gt.s32 	%p29, %r131, %r12;
	setp.lt.s32 	%p30, %r131, %r95;
	or.pred  	%p31, %p29, %p30;
	@%p31 bra 	$L__BB0_16;
	add.s32 	%r133, %r18, 2;
	ld.global.f32 	%f53, [%rd18+8];
	add.f32 	%f54, %f1, %f53;
	setp.lt.f32 	%p32, %f83, %f54;
	selp.f32 	%f83, %f54, %f83, %p32;
	selp.b32 	%r176, %r171, %r176, %p32;
	selp.b32 	%r177, %r133, %r177, %p32;
$L__BB0_16:
	ld.global.u32 	%r134, [%rd19+12];
	setp.gt.s32 	%p33, %r134, %r12;
	setp.lt.s32 	%p34, %r134, %r95;
	or.pred  	%p35, %p33, %p34;
	@%p35 bra 	$L__BB0_18;
	add.s32 	%r136, %r18, 3;
	ld.global.f32 	%f55, [%rd18+12];
	add.f32 	%f56, %f1, %f55;
	setp.lt.f32 	%p36, %f83, %f56;
	selp.f32 	%f83, %f56, %f83, %p36;
	selp.b32 	%r176, %r171, %r176, %p36;
	selp.b32 	%r177, %r136, %r177, %p36;
$L__BB0_18:
	ld.global.u32 	%r137, [%rd19+16];
	setp.gt.s32 	%p37, %r137, %r12;
	setp.lt.s32 	%p38, %r137, %r95;
	or.pred  	%p39, %p37, %p38;
	@%p39 bra 	$L__BB0_20;
	add.s32 	%r139, %r18, 4;
	ld.global.f32 	%f57, [%rd18+16];
	add.f32 	%f58, %f1, %f57;
	setp.lt.f32 	%p40, %f83, %f58;
	selp.f32 	%f83, %f58, %f83, %p40;
	selp.b32 	%r176, %r171, %r176, %p40;
	selp.b32 	%r177, %r139, %r177, %p40;
$L__BB0_20:
	ld.global.u32 	%r140, [%rd19+20];
	setp.gt.s32 	%p41, %r140, %r12;
	setp.lt.s32 	%p42, %r140, %r95;
	or.pred  	%p43, %p41, %p42;
	@%p43 bra 	$L__BB0_22;
	add.s32 	%r142, %r18, 5;
	ld.global.f32 	%f59, [%rd18+20];
	add.f32 	%f60, %f1, %f59;
	setp.lt.f32 	%p44, %f83, %f60;
	selp.f32 	%f83, %f60, %f83, %p44;
	selp.b32 	%r176, %r171, %r176, %p44;
	selp.b32 	%r177, %r142, %r177, %p44;
$L__BB0_22:
	ld.global.u32 	%r143, [%rd19+24];
	setp.gt.s32 	%p45, %r143, %r12;
	setp.lt.s32 	%p46, %r143, %r95;
	or.pred  	%p47, %p45, %p46;
	@%p47 bra 	$L__BB0_24;
	add.s32 	%r145, %r18, 6;
	ld.global.f32 	%f61, [%rd18+24];
	add.f32 	%f62, %f1, %f61;
	setp.lt.f32 	%p48, %f83, %f62;
	selp.f32 	%f83, %f62, %f83, %p48;
	selp.b32 	%r176, %r171, %r176, %p48;
	selp.b32 	%r177, %r145, %r177, %p48;
$L__BB0_24:
	ld.global.u32 	%r146, [%rd19+28];
	setp.gt.s32 	%p49, %r146, %r12;
	setp.lt.s32 	%p50, %r146, %r95;
	or.pred  	%p51, %p49, %p50;
	@%p51 bra 	$L__BB0_26;
	add.s32 	%r148, %r18, 7;
	ld.global.f32 	%f63, [%rd18+28];
	add.f32 	%f64, %f1, %f63;
	setp.lt.f32 	%p52, %f83, %f64;
	selp.f32 	%f83, %f64, %f83, %p52;
	selp.b32 	%r176, %r171, %r176, %p52;
	selp.b32 	%r177, %r148, %r177, %p52;
$L__BB0_26:
	add.s64 	%rd104, %rd104, 8;
	setp.ne.s64 	%p53, %rd104, %rd9;
	mov.u64 	%rd106, %rd9;
	@%p53 bra 	$L__BB0_10;
$L__BB0_27:
	setp.eq.s64 	%p54, %rd6, 0;
	@%p54 bra 	$L__BB0_48;
	setp.lt.u64 	%p55, %rd7, 3;
	@%p55 bra 	$L__BB0_38;
	cvt.u32.u64 	%r55, %rd106;
	add.s64 	%rd22, %rd106, %rd15;
	shl.b64 	%rd79, %rd22, 2;
	add.s64 	%rd80, %rd2, %rd79;
	ld.global.u32 	%r150, [%rd80];
	setp.gt.s32 	%p56, %r150, %r12;
	setp.lt.s32 	%p57, %r150, %r95;
	or.pred  	%p58, %p56, %p57;
	@%p58 bra 	$L__BB0_31;
	add.s64 	%rd82, %rd1, %rd79;
	ld.global.f32 	%f66, [%rd82];
	add.f32 	%f67, %f1, %f66;
	setp.lt.f32 	%p59, %f83, %f67;
	selp.f32 	%f83, %f67, %f83, %p59;
	selp.b32 	%r176, %r171, %r176, %p59;
	selp.b32 	%r177, %r55, %r177, %p59;
$L__BB0_31:
	and.b64  	%rd83, %rd106, 4294967295;
	add.s64 	%rd84, %rd15, %rd83;
	shl.b64 	%rd85, %rd84, 2;
	add.s64 	%rd23, %rd1, %rd85;
	add.s64 	%rd24, %rd2, %rd85;
	ld.global.u32 	%r152, [%rd24+4];
	setp.gt.s32 	%p60, %r152, %r12;
	setp.lt.s32 	%p61, %r152, %r95;
	or.pred  	%p62, %p60, %p61;
	@%p62 bra 	$L__BB0_33;
	add.s32 	%r154, %r55, 1;
	ld.global.f32 	%f68, [%rd23+4];
	add.f32 	%f69, %f1, %f68;
	setp.lt.f32 	%p63, %f83, %f69;
	selp.f32 	%f83, %f69, %f83, %p63;
	selp.b32 	%r176, %r171, %r176, %p63;
	selp.b32 	%r177, %r154, %r177, %p63;
$L__BB0_33:
	ld.global.u32 	%r155, [%rd24+8];
	setp.gt.s32 	%p64, %r155, %r12;
	setp.lt.s32 	%p65, %r155, %r95;
	or.pred  	%p66, %p64, %p65;
	@%p66 bra 	$L__BB0_35;
	add.s32 	%r157, %r55, 2;
	ld.global.f32 	%f70, [%rd23+8];
	add.f32 	%f71, %f1, %f70;
	setp.lt.f32 	%p67, %f83, %f71;
	selp.f32 	%f83, %f71, %f83, %p67;
	selp.b32 	%r176, %r171, %r176, %p67;
	selp.b32 	%r177, %r157, %r177, %p67;
$L__BB0_35:
	ld.global.u32 	%r158, [%rd24+12];
	setp.gt.s32 	%p68, %r158, %r12;
	setp.lt.s32 	%p69, %r158, %r95;
	or.pred  	%p70, %p68, %p69;
	@%p70 bra 	$L__BB0_37;
	add.s32 	%r160, %r55, 3;
	ld.global.f32 	%f72, [%rd23+12];
	add.f32 	%f73, %f1, %f72;
	setp.lt.f32 	%p71, %f83, %f73;
	selp.f32 	%f83, %f73, %f83, %p71;
	selp.b32 	%r176, %r171, %r176, %p71;
	selp.b32 	%r177, %r160, %r177, %p71;
$L__BB0_37:
	add.s64 	%rd86, %rd106, 4;
	and.b64  	%rd106, %rd86, 4294967295;
$L__BB0_38:
	setp.eq.s64 	%p72, %rd8, 0;
	@%p72 bra 	$L__BB0_48;
	setp.eq.s64 	%p73, %rd8, 1;
	@%p73 bra 	$L__BB0_45;
	cvt.u32.u64 	%r76, %rd106;
	add.s64 	%rd27, %rd106, %rd15;
	shl.b64 	%rd87, %rd27, 2;
	add.s64 	%rd88, %rd2, %rd87;
	ld.global.u32 	%r162, [%rd88];
	setp.gt.s32 	%p74, %r162, %r12;
	setp.lt.s32 	%p75, %r162, %r95;
	or.pred  	%p76, %p74, %p75;
	@%p76 bra 	$L__BB0_42;
	add.s64 	%rd90, %rd1, %rd87;
	ld.global.f32 	%f75, [%rd90];
	add.f32 	%f76, %f1, %f75;
	setp.lt.f32 	%p77, %f83, %f76;
	selp.f32 	%f83, %f76, %f83, %p77;
	selp.b32 	%r176, %r171, %r176, %p77;
	selp.b32 	%r177, %r76, %r177, %p77;
$L__BB0_42:
	and.b64  	%rd91, %rd106, 4294967295;
	add.s64 	%rd28, %rd15, %rd91;
	shl.b64 	%rd92, %rd28, 2;
	add.s64 	%rd93, %rd2, %rd92;
	ld.global.u32 	%r164, [%rd93+4];
	setp.gt.s32 	%p78, %r164, %r12;
	setp.lt.s32 	%p79, %r164, %r95;
	or.pred  	%p80, %p78, %p79;
	@%p80 bra 	$L__BB0_44;
	add.s64 	%rd95, %rd1, %rd92;
	add.s32 	%r166, %r76, 1;
	ld.global.f32 	%f77, [%rd95+4];
	add.f32 	%f78, %f1, %f77;
	setp.lt.f32 	%p81, %f83, %f78;
	selp.f32 	%f83, %f78, %f83, %p81;
	selp.b32 	%r176, %r171, %r176, %p81;
	selp.b32 	%r177, %r166, %r177, %p81;
$L__BB0_44:
	add.s64 	%rd96, %rd106, 2;
	and.b64  	%rd106, %rd96, 4294967295;
$L__BB0_45:
	setp.eq.s64 	%p82, %rd10, 0;
	@%p82 bra 	$L__BB0_48;
	add.s64 	%rd31, %rd106, %rd15;
	shl.b64 	%rd97, %rd31, 2;
	add.s64 	%rd98, %rd2, %rd97;
	ld.global.u32 	%r167, [%rd98];
	setp.gt.s32 	%p83, %r167, %r12;
	setp.lt.s32 	%p84, %r167, %r95;
	or.pred  	%p85, %p83, %p84;
	@%p85 bra 	$L__BB0_48;
	cvt.u32.u64 	%r169, %rd106;
	add.s64 	%rd100, %rd1, %rd97;
	ld.global.f32 	%f79, [%rd100];
	add.f32 	%f80, %f1, %f79;
	setp.lt.f32 	%p86, %f83, %f80;
	selp.f32 	%f83, %f80, %f83, %p86;
	selp.b32 	%r176, %r171, %r176, %p86;
	selp.b32 	%r177, %r169, %r177, %p86;
$L__BB0_48:
	add.s32 	%r171, %r171, 1;
	setp.lt.s32 	%p87, %r171, %r9;
	@%p87 bra 	$L__BB0_8;
	shl.b64 	%rd101, %rd13, 2;
	add.s64 	%rd102, %rd1, %rd101;
	st.global.f32 	[%rd102], %f83;
	st.global.u32 	[%rd14], %r176;
	st.global.u32 	[%rd14+4], %r177;
	bra.uni 	$L__BB0_6;
$L__BB0_50:
	setp.eq.s32 	%p7, %r6, 0;
	mov.u32 	%r218, %r3;
	@%p7 bra 	$L__BB0_59;
	add.s64 	%rd48, %rd12, %rd5;
	shl.b64 	%rd49, %rd48, 3;
	add.s64 	%rd32, %rd4, %rd49;
	mov.b32 	%r109, -1;
	st.global.u32 	[%rd32], %r109;
	st.global.u32 	[%rd32+4], %r109;
	shl.b64 	%rd50, %rd48, 2;
	add.s64 	%rd33, %rd3, %rd50;
	ld.global.f32 	%f40, [%rd33];
	setp.lt.f32 	%p8, %f40, %f47;
	add.s64 	%rd34, %rd1, %rd50;
	@%p8 bra 	$L__BB0_53;
	st.global.f32 	[%rd34], %f40;
	mov.b32 	%r110, -1;
	st.global.u32 	[%rd32], %r110;
	st.global.u32 	[%rd32+4], %r110;
$L__BB0_53:
	setp.eq.s32 	%p9, %r6, 1;
	mov.u32 	%r218, %r5;
	@%p9 bra 	$L__BB0_59;
	cvt.s64.s32 	%rd51, %r5;
	add.s64 	%rd35, %rd12, %rd51;
	shl.b64 	%rd52, %rd35, 3;
	add.s64 	%rd36, %rd4, %rd52;
	mov.b32 	%r111, -1;
	st.global.u32 	[%rd36], %r111;
	st.global.u32 	[%rd36+4], %r111;
	shl.b64 	%rd53, %rd35, 2;
	add.s64 	%rd54, %rd3, %rd53;
	ld.global.f32 	%f41, [%rd54];
	setp.lt.f32 	%p10, %f41, %f47;
	@%p10 bra 	$L__BB0_56;
	shl.b64 	%rd55, %rd35, 2;
	add.s64 	%rd56, %rd1, %rd55;
	st.global.f32 	[%rd56], %f41;
	mov.b32 	%r112, -1;
	st.global.u32 	[%rd36], %r112;
	st.global.u32 	[%rd36+4], %r112;
$L__BB0_56:
	add.s32 	%r218, %r3, 2;
	setp.eq.s32 	%p11, %r6, 2;
	@%p11 bra 	$L__BB0_59;
	mov.b32 	%r113, -1;
	st.global.u32 	[%rd32+16], %r113;
	st.global.u32 	[%rd32+20], %r113;
	ld.global.f32 	%f42, [%rd33+8];
	setp.lt.f32 	%p12, %f42, %f47;
	mov.u32 	%r218, %r7;
	@%p12 bra 	$L__BB0_59;
	st.global.f32 	[%rd34+8], %f42;
	mov.b32 	%r114, -1;
	st.global.u32 	[%rd32+16], %r114;
	st.global.u32 	[%rd32+20], %r114;
	mov.u32 	%r218, %r7;
$L__BB0_59:
	setp.gt.u32 	%p13, %r8, -4;
	@%p13 bra 	$L__BB0_69;
$L__BB0_60:
	cvt.s64.s32 	%rd57, %r218;
	add.s64 	%rd58, %rd12, %rd57;
	shl.b64 	%rd59, %rd58, 3;
	add.s64 	%rd60, %rd4, %rd59;
	add.s64 	%rd37, %rd60, 16;
	shl.b64 	%rd61, %rd58, 2;
	add.s64 	%rd62, %rd3, %rd61;
	add.s64 	%rd38, %rd62, 8;
	add.s64 	%rd63, %rd1, %rd61;
	add.s64 	%rd39, %rd63, 8;
	mov.b32 	%r115, -1;
	st.global.u32 	[%rd60], %r115;
	st.global.u32 	[%rd60+4], %r115;
	ld.global.f32 	%f43, [%rd62];
	setp.lt.f32 	%p14, %f43, %f47;
	@%p14 bra 	$L__BB0_62;
	st.global.f32 	[%rd39+-8], %f43;
	mov.b32 	%r116, -1;
	st.global.u32 	[%rd37+-16], %r116;
	st.global.u32 	[%rd37+-12], %r116;
$L__BB0_62:
	mov.b32 	%r117, -1;
	st.global.u32 	[%rd37+-8], %r117;
	st.global.u32 	[%rd37+-4], %r117;
	ld.global.f32 	%f44, [%rd38+-4];
	setp.lt.f32 	%p15, %f44, %f47;
	@%p15 bra 	$L__BB0_64;
	st.global.f32 	[%rd39+-4], %f44;
	mov.b32 	%r118, -1;
	st.global.u32 	[%rd37+-8], %r118;
	st.global.u32 	[%rd37+-4], %r118;
$L__BB0_64:
	mov.b32 	%r119, -1;
	st.global.u32 	[%rd37], %r119;
	st.global.u32 	[%rd37+4], %r119;
	ld.global.f32 	%f45, [%rd38];
	setp.lt.f32 	%p16, %f45, %f47;
	@%p16 bra 	$L__BB0_66;
	st.global.f32 	[%rd39], %f45;
	mov.b32 	%r120, -1;
	st.global.u32 	[%rd37], %r120;
	st.global.u32 	[%rd37+4], %r120;
$L__BB0_66:
	mov.b32 	%r121, -1;
	st.global.u32 	[%rd37+8], %r121;
	st.global.u32 	[%rd37+12], %r121;
	ld.global.f32 	%f46, [%rd38+4];
	setp.lt.f32 	%p17, %f46, %f47;
	@%p17 bra 	$L__BB0_68;
	st.global.f32 	[%rd39+4], %f46;
	mov.b32 	%r122, -1;
	st.global.u32 	[%rd37+8], %r122;
	st.global.u32 	[%rd37+12], %r122;
$L__BB0_68:
	add.s32 	%r218, %r218, 4;
	setp.lt.s32 	%p18, %r218, %r4;
	@%p18 bra 	$L__BB0_60;
$L__BB0_69:
	bar.sync 	0;
	add.s64 	%rd103, %rd103, 1;
	setp.gt.u64 	%p89, %rd41, %rd103;
	@%p89 bra 	$L__BB0_2;
$L__BB0_70:
	ret;

}


// ===== COMPILED SASS (sm_100) =====

	.target	sm_100

	.elftype	@"ET_EXEC"


//--------------------- .note.nv.tkinfo           --------------------------
	.section	.note.nv.tkinfo,"",@"SHT_NOTE"
	.sectionflags	@"SHF_NOTE_NV_TKINFO"
	.tkinfo
        /*0018*/ 	.word	0x00000002
        /*0030*/ 	.string	""
        /*0030*/ 	.string	"ptxas"
        /*0030*/ 	.string	"Cuda compilation tools, release 13.0, V13.0.88"
        /*0030*/ 	.string	"Build cuda_13.0.r13.0/compiler.36424714_0"
        /*0030*/ 	.string	"-arch sm_100 -m 64 "



//--------------------- .note.nv.cuinfo           --------------------------
	.section	.note.nv.cuinfo,"",@"SHT_NOTE"
	.sectionflags	@"SHF_NOTE_NV_CUINFO"
        /*0018*/ 	.short	0x0002
        /*001a*/ 	.short	0x0064
        /*001c*/ 	.short	0x0082
	.zero		2


//--------------------- .nv.info                  --------------------------
	.section	.nv.info,"",@"SHT_CUDA_INFO"
	.align	4


	//----- nvinfo : EIATTR_REGCOUNT
	.align		4
        /*0000*/ 	.byte	0x04, 0x2f
        /*0002*/ 	.short	(.L_1 - .L_0)
	.align		4
.L_0:
        /*0004*/ 	.word	index@(_Z13detect_kernelPKiPKfP6_INDEXPfmmfii)
        /*0008*/ 	.word	0x00000020


	//----- nvinfo : EIATTR_FRAME_SIZE
	.align		4
.L_1:
        /*000c*/ 	.byte	0x04, 0x11
        /*000e*/ 	.short	(.L_3 - .L_2)
	.align		4
.L_2:
        /*0010*/ 	.word	index@(_Z13detect_kernelPKiPKfP6_INDEXPfmmfii)
        /*0014*/ 	.word	0x00000000


	//----- nvinfo : EIATTR_MIN_STACK_SIZE
	.align		4
.L_3:
        /*0018*/ 	.byte	0x04, 0x12
        /*001a*/ 	.short	(.L_5 - .L_4)
	.align		4
.L_4:
        /*001c*/ 	.word	index@(_Z13detect_kernelPKiPKfP6_INDEXPfmmfii)
        /*0020*/ 	.word	0x00000000
.L_5:


//--------------------- .nv.compat                --------------------------
	.section	.nv.compat,"",@"SHT_CUDA_COMPAT_INFO"
	.align	4
        /*0000*/ 	.byte	0x02, 0x09, 0x00, 0x00, 0x02, 0x02, 0x01, 0x00, 0x02, 0x05, 0x05, 0x00, 0x03, 0x07, 0x01, 0x01
        /*0010*/ 	.byte	0x02, 0x03, 0x00, 0x00, 0x02, 0x06, 0x01, 0x00, 0x04, 0x0b, 0x08, 0x00, 0x09, 0x00, 0x00, 0x00
        /*0020*/ 	.byte	0x00, 0x00, 0x00, 0x00


//--------------------- .nv.info._Z13detect_kernelPKiPKfP6_INDEXPfmmfii --------------------------
	.section	.nv.info._Z13detect_kernelPKiPKfP6_INDEXPfmmfii,"",@"SHT_CUDA_INFO"
	.sectionflags	@""
	.align	4


	//----- nvinfo : EIATTR_CUDA_API_VERSION
	.align		4
        /*0000*/ 	.byte	0x04, 0x37
        /*0002*/ 	.short	(.L_7 - .L_6)
.L_6:
        /*0004*/ 	.word	0x00000082


	//----- nvinfo : EIATTR_KPARAM_INFO
	.align		4
.L_7:
        /*0008*/ 	.byte	0x04, 0x17
        /*000a*/ 	.short	(.L_9 - .L_8)
.L_8:
        /*000c*/ 	.word	0x00000000
        /*0010*/ 	.short	0x0008
        /*0012*/ 	.short	0x0038
        /*0014*/ 	.byte	0x00, 0xf0, 0x11, 0x00


	//----- nvinfo : EIATTR_KPARAM_INFO
	.align		4
.L_9:
        /*0018*/ 	.byte	0x04, 0x17
        /*001a*/ 	.short	(.L_11 - .L_10)
.L_10:
        /*001c*/ 	.word	0x00000000
        /*0020*/ 	.short	0x0007
        /*0022*/ 	.short	0x0034
        /*0024*/ 	.byte	0x00, 0xf0, 0x11, 0x00


	//----- nvinfo : EIATTR_KPARAM_INFO
	.align		4
.L_11:
        /*0028*/ 	.byte	0x04, 0x17
        /*002a*/ 	.short	(.L_13 - .L_12)
.L_12:
        /*002c*/ 	.word	0x00000000
        /*0030*/ 	.short	0x0006
        /*0032*/ 	.short	0x0030
        /*0034*/ 	.byte	0x00, 0xf0, 0x11, 0x00


	//----- nvinfo : EIATTR_KPARAM_INFO
	.align		4
.L_13:
        /*0038*/ 	.byte	0x04, 0x17
        /*003a*/ 	.short	(.L_15 - .L_14)
.L_14:
        /*003c*/ 	.word	0x00000000
        /*0040*/ 	.short	0x0005
        /*0042*/ 	.short	0x0028
        /*0044*/ 	.byte	0x00, 0xf0, 0x21, 0x00


	//----- nvinfo : EIATTR_KPARAM_INFO
	.align		4
.L_15:
        /*0048*/ 	.byte	0x04, 0x17
        /*004a*/ 	.short	(.L_17 - .L_16)
.L_16:
        /*004c*/ 	.word	0x00000000
        /*0050*/ 	.short	0x0004
        /*0052*/ 	.short	0x0020
        /*0054*/ 	.byte	0x00, 0xf0, 0x21, 0x00


	//----- nvinfo : EIATTR_KPARAM_INFO
	.align		4
.L_17:
        /*0058*/ 	.byte	0x04, 0x17
        /*005a*/ 	.short	(.L_19 - .L_18)
.L_18:
        /*005c*/ 	.word	0x00000000
        /*0060*/ 	.short	0x0003
        /*0062*/ 	.short	0x0018
        /*0064*/ 	.byte	0x00, 0xf5, 0x21, 0x00


	//----- nvinfo : EIATTR_KPARAM_INFO
	.align		4
.L_19:
        /*0068*/ 	.byte	0x04, 0x17
        /*006a*/ 	.short	(.L_21 - .L_20)
.L_20:
        /*006c*/ 	.word	0x00000000
        /*0070*/ 	.short	0x0002
        /*0072*/ 	.short	0x0010
        /*0074*/ 	.byte	0x00, 0xf5, 0x21, 0x00


	//----- nvinfo : EIATTR_KPARAM_INFO
	.align		4
.L_21:
        /*0078*/ 	.byte	0x04, 0x17
        /*007a*/ 	.short	(.L_23 - .L_22)
.L_22:
        /*007c*/ 	.word	0x00000000
        /*0080*/ 	.short	0x0001
        /*0082*/ 	.short	0x0008
        /*0084*/ 	.byte	0x00, 0xf5, 0x21, 0x00


	//----- nvinfo : EIATTR_KPARAM_INFO
	.align		4
.L_23:
        /*0088*/ 	.byte	0x04, 0x17
        /*008a*/ 	.short	(.L_25 - .L_24)
.L_24:
        /*008c*/ 	.word	0x00000000
        /*0090*/ 	.short	0x0000
        /*0092*/ 	.short	0x0000
        /*0094*/ 	.byte	0x00, 0xf5, 0x21, 0x00


	//----- nvinfo : EIATTR_SPARSE_MMA_MASK
	.align		4
.L_25:
        /*0098*/ 	.byte	0x03, 0x50
        /*009a*/ 	.short	0x0000


	//----- nvinfo : EIATTR_MAXREG_COUNT
	.align		4
        /*009c*/ 	.byte	0x03, 0x1b
        /*009e*/ 	.short	0x00ff


	//----- nvinfo : EIATTR_NUM_BARRIERS
	.align		4
        /*00a0*/ 	.byte	0x02, 0x4c
        /*00a2*/ 	.byte	0x01
	.zero		1


	//----- nvinfo : EIATTR_MERCURY_ISA_VERSION
	.align		4
        /*00a4*/ 	.byte	0x03, 0x5f
        /*00a6*/ 	.short	0x0101


	//----- nvinfo : EIATTR_VRC_CTA_INIT_COUNT
	.align		4
        /*00a8*/ 	.byte	0x02, 0x4a
	.zero		1
	.zero		1


	//----- nvinfo : EIATTR_EXIT_INSTR_OFFSETS
	.align		4
        /*00ac*/ 	.byte	0x04, 0x1c
        /*00ae*/ 	.short	(.L_27 - .L_26)


	//   ....[0]....
.L_26:
        /*00b0*/ 	.word	0x000000d0


	//   ....[1]....
        /*00b4*/ 	.word	0x00001f40


	//----- nvinfo : EIATTR_CRS_STACK_SIZE
	.align		4
.L_27:
        /*00b8*/ 	.byte	0x04, 0x1e
        /*00ba*/ 	.short	(.L_29 - .L_28)
.L_28:
        /*00bc*/ 	.word	0x00000000


	//----- nvinfo : EIATTR_CBANK_PARAM_SIZE
	.align		4
.L_29:
        /*00c0*/ 	.byte	0x03, 0x19
        /*00c2*/ 	.short	0x003c


	//----- nvinfo : EIATTR_PARAM_CBANK
	.align		4
        /*00c4*/ 	.byte	0x04, 0x0a
        /*00c6*/ 	.short	(.L_31 - .L_30)
	.align		4
.L_30:
        /*00c8*/ 	.word	index@(.nv.constant0._Z13detect_kernelPKiPKfP6_INDEXPfmmfii)
        /*00cc*/ 	.short	0x0380
        /*00ce*/ 	.short	0x003c


	//----- nvinfo : EIATTR_SW_WAR
	.align		4
.L_31:
        /*00d0*/ 	.byte	0x04, 0x36
        /*00d2*/ 	.short	(.L_33 - .L_32)
.L_32:
        /*00d4*/ 	.word	0x00000008
.L_33:


//--------------------- .nv.callgraph             --------------------------
	.section	.nv.callgraph,"",@"SHT_CUDA_CALLGRAPH"
	.align	4
	.sectionentsize	8
	.align		4
        /*0000*/ 	.word	0x00000000
	.align		4
        /*0004*/ 	.word	0xffffffff
	.align		4
        /*0008*/ 	.word	0x00000000
	.align		4
        /*000c*/ 	.word	0xfffffffe
	.align		4
        /*0010*/ 	.word	0x00000000
	.align		4
        /*0014*/ 	.word	0xfffffffd
	.align		4
        /*0018*/ 	.word	0x00000000
	.align		4
        /*001c*/ 	.word	0xfffffffc


//--------------------- .text._Z13detect_kernelPKiPKfP6_INDEXPfmmfii --------------------------
	.section	.text._Z13detect_kernelPKiPKfP6_INDEXPfmmfii,"ax",@progbits
	.align	128
        .global         _Z13detect_kernelPKiPKfP6_INDEXPfmmfii
        .type           _Z13detect_kernelPKiPKfP6_INDEXPfmmfii,@function
        .size           _Z13detect_kernelPKiPKfP6_INDEXPfmmfii,(.L_x_19 - _Z13detect_kernelPKiPKfP6_INDEXPfmmfii)
        .other          _Z13detect_kernelPKiPKfP6_INDEXPfmmfii,@"STO_CUDA_ENTRY STV_DEFAULT"
_Z13detect_kernelPKiPKfP6_INDEXPfmmfii:
.text._Z13detect_kernelPKiPKfP6_INDEXPfmmfii:
[----:B------:R-:W-:Y:S01]  /*0000*/  LDC R1, c[0x0][0x37c] ;  /* 0x0000df00ff017b82 */ /* 0x000fe20000000800 */
[----:B------:R-:W0:Y:S07]  /*0010*/  S2R R5, SR_TID.X ;  /* 0x0000000000057919 */ /* 0x000e2e0000002100 */
[----:B------:R-:W1:Y:S01]  /*0020*/  S2UR UR4, SR_CTAID.X ;  /* 0x00000000000479c3 */ /* 0x000e620000002500 */
[----:B------:R-:W1:Y:S07]  /*0030*/  LDCU UR5, c[0x0][0x360] ;  /* 0x00006c00ff0577ac */ /* 0x000e6e0008000800 */
[----:B------:R-:W2:Y:S08]  /*0040*/  LDC.64 R2, c[0x0][0x3a0] ;  /* 0x0000e800ff027b82 */ /* 0x000eb00000000a00 */
[----:B------:R-:W3:Y:S01]  /*0050*/  LDC.64 R6, c[0x0][0x3a8] ;  /* 0x0000ea00ff067b82 */ /* 0x000ee20000000a00 */
[----:B-1----:R-:W-:-:S06]  /*0060*/  UIMAD UR4, UR4, UR5, URZ ;  /* 0x00000005040472a4 */ /* 0x002fcc000f8e02ff */
[----:B0-----:R-:W-:Y:S01]  /*0070*/  VIADD R14, R5, UR4 ;  /* 0x00000004050e7c36 */ /* 0x001fe20008000000 */
[----:B--2---:R-:W-:-:S04]  /*0080*/  ISETP.GE.U32.AND P0, PT, R2, 0x2, PT ;  /* 0x000000020200780c */ /* 0x004fc80003f06070 */
[----:B------:R-:W-:Y:S02]  /*0090*/  ISETP.GE.U32.AND.EX P0, PT, R3, RZ, PT, P0 ;  /* 0x000000ff0300720c */ /* 0x000fe40003f06100 */
[----:B------:R-:W-:Y:S02]  /*00a0*/  SHF.R.S32.HI R0, RZ, 0x1f, R14 ;  /* 0x0000001fff007819 */ /* 0x000fe4000001140e */
[----:B---3--:R-:W-:-:S04]  /*00b0*/  ISETP.GE.U32.AND P1, PT, R14, R6, PT ;  /* 0x000000060e00720c */ /* 0x008fc80003f26070 */
[----:B------:R-:W-:-:S13]  /*00c0*/  ISETP.GE.U32.OR.EX P0, PT, R0, R7, !P0, P1 ;  /* 0x000000070000720c */ /* 0x000fda0004706510 */
[----:B------:R-:W-:Y:S05]  /*00d0*/  @P0 EXIT ;  /* 0x000000000000094d */ /* 0x000fea0003800000 */
[----:B------:R-:W0:Y:S01]  /*00e0*/  LDCU UR5, c[0x0][0x3b8] ;  /* 0x00007700ff0577ac */ /* 0x000e220008000800 */
[----:B------:R-:W-:Y:S01]  /*00f0*/  LOP3.LUT R0, R6, 0x7, RZ, 0xc0, !PT ;  /* 0x0000000706007812 */ /* 0x000fe200078ec0ff */
[----:B------:R-:W-:Y:S01]  /*0100*/  VIADD R3, R14, 0x1 ;  /* 0x000000010e037836 */ /* 0x000fe20000000000 */
[----:B------:R-:W1:Y:S02]  /*0110*/  LDCU.64 UR8, c[0x0][0x358] ;  /* 0x00006b00ff0877ac */ /* 0x000e640008000a00 */
[----:B------:R-:W-:Y:S01]  /*0120*/  IADD3 R4, P0, PT, R0, -0x1, RZ ;  /* 0xffffffff00047810 */ /* 0x000fe20007f1e0ff */
[----:B------:R-:W-:-:S03]  /*0130*/  UMOV UR10, 0x1 ;  /* 0x00000001000a7882 */ /* 0x000fc60000000000 */
[----:B------:R-:W-:Y:S01]  /*0140*/  ISETP.GE.U32.AND P1, PT, R4, 0x3, PT ;  /* 0x000000030400780c */ /* 0x000fe20003f26070 */
[----:B0-----:R-:W-:-:S05]  /*0150*/  VIADD R2, R14, UR5 ;  /* 0x000000050e027c36 */ /* 0x001fca0008000000 */
[----:B------:R-:W-:Y:S01]  /*0160*/  VIMNMX R2, PT, PT, R2, R3, !PT ;  /* 0x0000000302027248 */ /* 0x000fe20007fe0100 */
[----:B------:R-:W-:-:S03]  /*0170*/  IMAD.X R3, RZ, RZ, -0x1, P0 ;  /* 0xffffffffff037424 */ /* 0x000fc600000e06ff */
[----:B------:R-:W-:Y:S01]  /*0180*/  IADD3 R2, PT, PT, R5, UR4, -R2 ;  /* 0x0000000405027c10 */ /* 0x000fe2000fffe802 */
[----:B------:R-:W-:Y:S01]  /*0190*/  UMOV UR4, URZ ;  /* 0x000000ff00047c82 */ /* 0x000fe20008000000 */
[----:B------:R-:W-:Y:S02]  /*01a0*/  ISETP.GE.U32.AND.EX P1, PT, R3, RZ, PT, P1 ;  /* 0x000000ff0300720c */ /* 0x000fe40003f26110 */
[----:B------:R-:W-:Y:S02]  /*01b0*/  ISETP.GT.U32.AND P4, PT, R2, -0x4, PT ;  /* 0xfffffffc0200780c */ /* 0x000fe40003f84070 */
[C---:B------:R-:W-:Y:S02]  /*01c0*/  LOP3.LUT R2, R6.reuse, 0x3, RZ, 0xc0, !PT ;  /* 0x0000000306027812 */ /* 0x040fe400078ec0ff */
[----:B-1----:R-:W-:-:S09]  /*01d0*/  LOP3.LUT R3, R6, 0xfffffff8, RZ, 0xc0, !PT ;  /* 0xfffffff806037812 */ /* 0x002fd200078ec0ff */
.L_x_17:
[----:B0-----:R-:W0:Y:S02]  /*01e0*/  LDCU UR5, c[0x0][0x3b8] ;  /* 0x00007700ff0577ac */ /* 0x001e240008000800 */
[----:B0-----:R-:W-:-:S09]  /*01f0*/  UISETP.GE.AND UP0, UPT, UR5, 0x1, UPT ;  /* 0x000000010500788c */ /* 0x001fd2000bf06270 */
[----:B-1----:R-:W-:Y:S05]  /*0200*/  BRA.U !UP0, `(.L_x_0) ;  /* 0x0000001d08307547 */ /* 0x002fea000b800000 */
[----:B------:R-:W0:Y:S02]  /*0210*/  LDCU UR5, c[0x0][0x3b4] ;  /* 0x00007680ff0577ac */ /* 0x000e240008000800 */
[----:B0-----:R-:W-:Y:S02]  /*0220*/  UISETP.GE.AND UP0, UPT, UR10, UR5, UPT ;  /* 0x000000050a00728c */ /* 0x001fe4000bf06270 */
[----:B------:R-:W-:-:S04]  /*0230*/  UIADD3 UR5, UPT, UPT, UR10, -UR5, URZ ;  /* 0x800000050a057290 */ /* 0x000fc8000fffe0ff */
[----:B------:R-:W-:-:S04]  /*0240*/  USEL UR5, UR5, URZ, UP0 ;  /* 0x000000ff05057287 */ /* 0x000fc80008000000 */
[----:B------:R-:W-:-:S09]  /*0250*/  UISETP.GE.AND UP0, UPT, UR5, UR10, UPT ;  /* 0x0000000a0500728c */ /* 0x000fd2000bf06270 */
[----:B------:R-:W-:Y:S05]  /*0260*/  BRA.U UP0, `(.L_x_1) ;  /* 0x0000001500387547 */ /* 0x000fea000b800000 */
[----:B------:R-:W-:Y:S01]  /*0270*/  BSSY.RECONVERGENT B0, `(.L_x_2) ;  /* 0x000014c000007945 */ /* 0x000fe20003800200 */
[----:B------:R-:W-:Y:S01]  /*0280*/  IMAD.MOV.U32 R4, RZ, RZ, R14 ;  /* 0x000000ffff047224 */ /* 0x000fe200078e000e */
[----:B------:R-:W0:Y:S01]  /*0290*/  LDCU.64 UR20, c[0x0][0x3a8] ;  /* 0x00007500ff1477ac */ /* 0x000e220008000a00 */
[----:B------:R-:W1:Y:S01]  /*02a0*/  LDCU.64 UR18, c[0x0][0x380] ;  /* 0x00007000ff1277ac */ /* 0x000e620008000a00 */
[----:B------:R-:W2:Y:S04]  /*02b0*/  LDCU.64 UR16, c[0x0][0x398] ;  /* 0x00007300ff1077ac */ /* 0x000ea80008000a00 */
.L_x_12:
[----:B0-----:R-:W3:Y:S01]  /*02c0*/  LDC.64 R8, c[0x0][0x3a8] ;  /* 0x0000ea00ff087b82 */ /* 0x001ee20000000a00 */
[----:B------:R-:W4:Y:S01]  /*02d0*/  LDCU.64 UR6, c[0x0][0x390] ;  /* 0x00007200ff0677ac */ /* 0x000f220008000a00 */
[--C-:B------:R-:W-:Y:S01]  /*02e0*/  SHF.R.S32.HI R5, RZ, 0x1f, R4.reuse ;  /* 0x0000001fff057819 */ /* 0x100fe20000011404 */
[----:B------:R-:W5:Y:S01]  /*02f0*/  LDCU.128 UR12, c[0x0][0x380] ;  /* 0x00007000ff0c77ac */ /* 0x000f620008000c00 */
[----:B------:R-:W0:Y:S01]  /*0300*/  LDCU UR5, c[0x0][0x3b0] ;  /* 0x00007600ff0577ac */ /* 0x000e220008000800 */
[C---:B---3--:R-:W-:Y:S02]  /*0310*/  IMAD R6, R8.reuse, UR4, RZ ;  /* 0x0000000408067c24 */ /* 0x048fe4000f8e02ff */
[----:B------:R-:W-:-:S04]  /*0320*/  IMAD.WIDE.U32 R12, R8, UR10, R4 ;  /* 0x0000000a080c7c25 */ /* 0x000fc8000f8e0004 */
[----:B------:R-:W-:Y:S01]  /*0330*/  IMAD R5, R9, UR10, R6 ;  /* 0x0000000a09057c24 */ /* 0x000fe2000f8e0206 */
[C---:B----4-:R-:W-:Y:S01]  /*0340*/  LEA R10, P0, R12.reuse, UR6, 0x3 ;  /* 0x000000060c0a7c11 */ /* 0x050fe2000f8018ff */
[----:B------:R-:W-:Y:S01]  /*0350*/  IMAD.SHL.U32 R16, R12, 0x4, RZ ;  /* 0x000000040c107824 */ /* 0x000fe200078e00ff */
[----:B------:R-:W3:Y:S01]  /*0360*/  LDCU UR6, c[0x0][0x3b8] ;  /* 0x00007700ff0677ac */ /* 0x000ee20008000800 */
[----:B------:R-:W-:Y:S02]  /*0370*/  IMAD.IADD R5, R13, 0x1, R5 ;  /* 0x000000010d057824 */ /* 0x000fe400078e0205 */
[----:B------:R-:W-:Y:S01]  /*0380*/  IMAD.MOV.U32 R9, RZ, RZ, -0x1 ;  /* 0xffffffffff097424 */ /* 0x000fe200078e00ff */
[----:B-----5:R-:W-:Y:S02]  /*0390*/  IADD3 R6, P2, PT, R16, UR14, RZ ;  /* 0x0000000e10067c10 */ /* 0x020fe4000ff5e0ff */
[C-C-:B------:R-:W-:Y:S02]  /*03a0*/  SHF.L.U64.HI R8, R12.reuse, 0x2, R5.reuse ;  /* 0x000000020c087819 */ /* 0x140fe40000010205 */
[----:B------:R-:W-:-:S02]  /*03b0*/  LEA.HI.X R11, R12, UR7, R5, 0x3, P0 ;  /* 0x000000070c0b7c11 */ /* 0x000fc400080f1c05 */
[----:B------:R-:W-:-:S03]  /*03c0*/  IADD3.X R7, PT, PT, R8, UR15, RZ, P2, !PT ;  /* 0x0000000f08077c10 */ /* 0x000fc600097fe4ff */
[----:B------:R4:W-:Y:S04]  /*03d0*/  STG.E desc[UR8][R10.64], R9 ;  /* 0x000000090a007986 */ /* 0x0009e8000c101908 */
[----:B------:R4:W-:Y:S04]  /*03e0*/  STG.E desc[UR8][R10.64+0x4], R9 ;  /* 0x000004090a007986 */ /* 0x0009e8000c101908 */
[----:B------:R-:W0:Y:S01]  /*03f0*/  LDG.E R5, desc[UR8][R6.64] ;  /* 0x0000000806057981 */ /* 0x000e22000c1e1900 */
[----:B---3--:R-:W-:Y:S01]  /*0400*/  VIADD R17, R14, UR6 ;  /* 0x000000060e117c36 */ /* 0x008fe20008000000 */
[----:B------:R-:W-:Y:S01]  /*0410*/  IADD3 R16, P2, PT, R16, UR12, RZ ;  /* 0x0000000c10107c10 */ /* 0x000fe2000ff5e0ff */
[----:B------:R-:W-:Y:S01]  /*0420*/  VIADD R4, R4, 0x1 ;  /* 0x0000000104047836 */ /* 0x000fe20000000000 */
[----:B------:R-:W-:Y:S04]  /*0430*/  BSSY.RECONVERGENT B1, `(.L_x_3) ;  /* 0x000012e000017945 */ /* 0x000fe80003800200 */
[----:B------:R-:W-:-:S02]  /*0440*/  ISETP.GE.AND P5, PT, R4, R17, PT ;  /* 0x000000110400720c */ /* 0x000fc40003fa6270 */
[----:B------:R-:W-:Y:S02]  /*0450*/  IADD3.X R17, PT, PT, R8, UR13, RZ, P2, !PT ;  /* 0x0000000d08117c10 */ /* 0x000fe400097fe4ff */
[----:B0-----:R-:W-:-:S13]  /*0460*/  FSETP.GEU.AND P0, PT, R5, UR5, PT ;  /* 0x0000000505007c0b */ /* 0x001fda000bf0e000 */
[----:B----4-:R-:W-:Y:S05]  /*0470*/  @!P0 BRA `(.L_x_4) ;  /* 0x0000001000a48947 */ /* 0x010fea0003800000 */
[----:B------:R-:W3:Y:S01]  /*0480*/  LDG.E R6, desc[UR8][R16.64] ;  /* 0x0000000810067981 */ /* 0x000ee2000c1e1900 */
[----:B------:R-:W0:Y:S01]  /*0490*/  LDCU UR5, c[0x0][0x3b4] ;  /* 0x00007680ff0577ac */ /* 0x000e220008000800 */
[----:B------:R-:W-:Y:S02]  /*04a0*/  IMAD.MOV.U32 R7, RZ, RZ, -0x1 ;  /* 0xffffffffff077424 */ /* 0x000fe400078e00ff */
[----:B------:R-:W-:Y:S01]  /*04b0*/  IMAD.MOV.U32 R8, RZ, RZ, -0x1 ;  /* 0xffffffffff087424 */ /* 0x000fe200078e00ff */
[----:B------:R-:W3:Y:S01]  /*04c0*/  LDCU UR6, c[0x0][0x3b4] ;  /* 0x00007680ff0677ac */ /* 0x000ee20008000800 */
[----:B------:R-:W-:Y:S01]  /*04d0*/  IMAD.MOV.U32 R9, RZ, RZ, R5 ;  /* 0x000000ffff097224 */ /* 0x000fe200078e0005 */
[----:B0-----:R-:W-:Y:S02]  /*04e0*/  UISETP.GE.AND UP0, UPT, UR10, UR5, UPT ;  /* 0x000000050a00728c */ /* 0x001fe4000bf06270 */
[----:B------:R-:W-:-:S04]  /*04f0*/  UIADD3 UR5, UPT, UPT, UR10, -UR5, URZ ;  /* 0x800000050a057290 */ /* 0x000fc8000fffe0ff */
[----:B------:R-:W-:-:S06]  /*0500*/  USEL UR5, UR5, URZ, UP0 ;  /* 0x000000ff05057287 */ /* 0x000fcc0008000000 */
[----:B------:R-:W-:Y:S02]  /*0510*/  IMAD.U32 R21, RZ, RZ, UR5 ;  /* 0x00000005ff157e24 */ /* 0x000fe4000f8e00ff */
[----:B---3--:R-:W-:-:S07]  /*0520*/  VIADD R20, R6, -UR6 ;  /* 0x8000000606147c36 */ /* 0x008fce0008000000 */
.L_x_11:
[----:B------:R-:W0:Y:S01]  /*0530*/  LDCU.64 UR6, c[0x0][0x3a8] ;  /* 0x00007500ff0677ac */ /* 0x000e220008000a00 */
[----:B------:R-:W-:Y:S02]  /*0540*/  SHF.R.S32.HI R23, RZ, 0x1f, R21 ;  /* 0x0000001fff177819 */ /* 0x000fe40000011415 */
[----:B------:R-:W-:Y:S01]  /*0550*/  CS2R R26, SRZ ;  /* 0x00000000001a7805 */ /* 0x000fe2000001ff00 */
[----:B0-----:R-:W-:Y:S02]  /*0560*/  IMAD.U32 R22, RZ, RZ, UR6 ;  /* 0x00000006ff167e24 */ /* 0x001fe4000f8e00ff */
[----:B------:R-:W-:-:S03]  /*0570*/  IMAD.U32 R24, RZ, RZ, UR7 ;  /* 0x00000007ff187e24 */ /* 0x000fc6000f8e00ff */
[----:B------:R-:W-:-:S04]  /*0580*/  ISETP.GE.U32.AND P0, PT, R22, 0x8, PT ;  /* 0x000000081600780c */ /* 0x000fc80003f06070 */
[----:B------:R-:W-:-:S13]  /*0590*/  ISETP.GE.U32.AND.EX P0, PT, R24, RZ, PT, P0 ;  /* 0x000000ff1800720c */ /* 0x000fda0003f06100 */
[----:B------:R-:W-:Y:S05]  /*05a0*/  @!P0 BRA `(.L_x_5) ;  /* 0x0000000400dc8947 */ /* 0x000fea0003800000 */
[----:B------:R-:W-:Y:S02]  /*05b0*/  IMAD.MOV.U32 R26, RZ, RZ, RZ ;  /* 0x000000ffff1a7224 */ /* 0x000fe400078e00ff */
[----:B------:R-:W-:-:S07]  /*05c0*/  IMAD.MOV.U32 R25, RZ, RZ, RZ ;  /* 0x000000ffff197224 */ /* 0x000fce00078e00ff */
.L_x_6:
[----:B------:R-:W-:Y:S02]  /*05d0*/  IMAD.U32 R22, RZ, RZ, UR20 ;  /* 0x00000014ff167e24 */ /* 0x000fe4000f8e00ff */
[----:B------:R-:W-:Y:S02]  /*05e0*/  IMAD.U32 R24, RZ, RZ, UR21 ;  /* 0x00000015ff187e24 */ /* 0x000fe4000f8e00ff */
[----:B------:R-:W-:Y:S02]  /*05f0*/  IMAD R19, R23, R22, RZ ;  /* 0x0000001617137224 */ /* 0x000fe400078e02ff */
[----:B------:R-:W-:Y:S02]  /*0600*/  IMAD.MOV.U32 R27, RZ, RZ, R25 ;  /* 0x000000ffff1b7224 */ /* 0x000fe400078e0019 */
[C---:B------:R-:W-:Y:S02]  /*0610*/  IMAD R19, R21.reuse, R24, R19 ;  /* 0x0000001815137224 */ /* 0x040fe400078e0213 */
[----:B------:R-:W-:-:S04]  /*0620*/  IMAD.WIDE.U32 R16, R21, R22, R26 ;  /* 0x0000001615107225 */ /* 0x000fc800078e001a */
[----:B------:R-:W-:Y:S02]  /*0630*/  IMAD.IADD R27, R17, 0x1, R19 ;  /* 0x00000001111b7824 */ /* 0x000fe400078e0213 */
[----:B------:R-:W-:-:S03]  /*0640*/  IMAD.SHL.U32 R18, R16, 0x4, RZ ;  /* 0x0000000410127824 */ /* 0x000fc600078e00ff */
[----:B------:R-:W-:Y:S02]  /*0650*/  SHF.L.U64.HI R27, R16, 0x2, R27 ;  /* 0x00000002101b7819 */ /* 0x000fe4000001021b */
[----:B-1----:R-:W-:-:S04]  /*0660*/  IADD3 R28, P0, PT, R18, UR18, RZ ;  /* 0x00000012121c7c10 */ /* 0x002fc8000ff1e0ff */
[----:B------:R-:W-:-:S06]  /*0670*/  IADD3.X R29, PT, PT, R27, UR19, RZ, P0, !PT ;  /* 0x000000131b1d7c10 */ /* 0x000fcc00087fe4ff */
[----:B------:R0:W3:Y:S01]  /*0680*/  LDG.E R29, desc[UR8][R28.64] ;  /* 0x000000081c1d7981 */ /* 0x0000e2000c1e1900 */
[----:B------:R-:W-:Y:S01]  /*0690*/  LOP3.LUT R16, R26, 0xfffffff8, RZ, 0xc0, !PT ;  /* 0xfffffff81a107812 */ /* 0x000fe200078ec0ff */
[----:B------:R-:W-:-:S04]  /*06a0*/  IMAD.MOV.U32 R17, RZ, RZ, RZ ;  /* 0x000000ffff117224 */ /* 0x000fc800078e00ff */
[----:B------:R-:W-:-:S04]  /*06b0*/  IMAD.WIDE.U32 R16, R21, R22, R16 ;  /* 0x0000001615107225 */ /* 0x000fc800078e0010 */
[----:B------:R-:W-:Y:S02]  /*06c0*/  IMAD.IADD R17, R19, 0x1, R17 ;  /* 0x0000000113117824 */ /* 0x000fe400078e0211 */
[----:B0-----:R-:W-:Y:S01]  /*06d0*/  IMAD.SHL.U32 R28, R16, 0x4, RZ ;  /* 0x00000004101c7824 */ /* 0x001fe200078e00ff */
[----:B---3--:R-:W-:-:S04]  /*06e0*/  ISETP.GE.AND P0, PT, R29, R20, PT ;  /* 0x000000141d00720c */ /* 0x008fc80003f06270 */
[----:B------:R-:W-:-:S13]  /*06f0*/  ISETP.GT.OR P0, PT, R29, R6, !P0 ;  /* 0x000000061d00720c */ /* 0x000fda0004704670 */
[----:B--2---:R-:W-:-:S04]  /*0700*/  @!P0 IADD3 R18, P2, PT, R18, UR16, RZ ;  /* 0x0000001012128c10 */ /* 0x004fc8000ff5e0ff */
[----:B------:R-:W-:Y:S02]  /*0710*/  @!P0 IADD3.X R19, PT, PT, R27, UR17, RZ, P2, !PT ;  /* 0x000000111b138c10 */ /* 0x000fe400097fe4ff */
[----:B------:R-:W-:Y:S02]  /*0720*/  SHF.L.U64.HI R27, R16, 0x2, R17 ;  /* 0x00000002101b7819 */ /* 0x000fe40000010211 */
[----:B------:R-:W-:Y:S01]  /*0730*/  IADD3 R16, P2, PT, R28, UR18, RZ ;  /* 0x000000121c107c10 */ /* 0x000fe2000ff5e0ff */
[----:B------:R-:W2:Y:S03]  /*0740*/  @!P0 LDG.E R18, desc[UR8][R18.64] ;  /* 0x0000000812128981 */ /* 0x000ea6000c1e1900 */
[----:B------:R-:W-:-:S05]  /*0750*/  IADD3.X R17, PT, PT, R27, UR19, RZ, P2, !PT ;  /* 0x000000131b117c10 */ /* 0x000fca00097fe4ff */
[----:B------:R-:W3:Y:S01]  /*0760*/  LDG.E R19, desc[UR8][R16.64+0x4] ;  /* 0x0000040810137981 */ /* 0x000ee2000c1e1900 */
[----:B------:R-:W-:Y:S01]  /*0770*/  IADD3 R28, P6, PT, R28, UR16, RZ ;  /* 0x000000101c1c7c10 */ /* 0x000fe2000ffde0ff */
[----:B--2---:R-:W-:-:S05]  /*0780*/  @!P0 FADD R29, R5, R18 ;  /* 0x00000012051d8221 */ /* 0x004fca0000000000 */
[----:B------:R-:W-:-:S04]  /*0790*/  @!P0 FSETP.GEU.AND P3, PT, R9, R29, PT ;  /* 0x0000001d0900820b */ /* 0x000fc80003f6e000 */
[----:B------:R-:W-:Y:S02]  /*07a0*/  @!P0 FSEL R9, R29, R9, !P3 ;  /* 0x000000091d098208 */ /* 0x000fe40005800000 */
[----:B---3--:R-:W-:Y:S02]  /*07b0*/  ISETP.GE.AND P2, PT, R19, R20, PT ;  /* 0x000000141300720c */ /* 0x008fe40003f46270 */
[----:B------:R-:W-:Y:S02]  /*07c0*/  IADD3.X R29, PT, PT, R27, UR17, RZ, P6, !PT ;  /* 0x000000111b1d7c10 */ /* 0x000fe4000b7fe4ff */
[----:B------:R-:W-:Y:S01]  /*07d0*/  ISETP.GT.OR P2, PT, R19, R6, !P2 ;  /* 0x000000061300720c */ /* 0x000fe20005744670 */
[----:B------:R-:W2:Y:S04]  /*07e0*/  LDG.E R27, desc[UR8][R16.64+0x1c] ;  /* 0x00001c08101b7981 */ /* 0x000ea8000c1e1900 */
[----:B------:R-:W3:Y:S08]  /*07f0*/  LDG.E R19, desc[UR8][R16.64+0x8] ;  /* 0x0000080810137981 */ /* 0x000ef0000c1e1900 */
[----:B------:R-:W4:Y:S01]  /*0800*/  @!P2 LDG.E R18, desc[UR8][R28.64+0x4] ;  /* 0x000004081c12a981 */ /* 0x000f22000c1e1900 */
[----:B------:R-:W-:-:S02]  /*0810*/  @!P0 SEL R8, R21, R8, !P3 ;  /* 0x0000000815088207 */ /* 0x000fc40005800000 */
[----:B------:R-:W-:Y:S02]  /*0820*/  @!P0 SEL R7, R26, R7, !P3 ;  /* 0x000000071a078207 */ /* 0x000fe40005800000 */
[----:B---3--:R-:W-:-:S04]  /*0830*/  ISETP.GE.AND P3, PT, R19, R20, PT ;  /* 0x000000141300720c */ /* 0x008fc80003f66270 */
[----:B------:R-:W-:Y:S02]  /*0840*/  ISETP.GT.OR P3, PT, R19, R6, !P3 ;  /* 0x000000061300720c */ /* 0x000fe40005f64670 */
[----:B------:R-:W3:Y:S01]  /*0850*/  LDG.E R19, desc[UR8][R16.64+0xc] ;  /* 0x00000c0810137981 */ /* 0x000ee2000c1e1900 */
[----:B----4-:R-:W-:-:S05]  /*0860*/  @!P2 FADD R18, R5, R18 ;  /* 0x000000120512a221 */ /* 0x010fca0000000000 */
[----:B------:R-:W-:-:S04]  /*0870*/  @!P2 FSETP.GEU.AND P6, PT, R9, R18, PT ;  /* 0x000000120900a20b */ /* 0x000fc80003fce000 */
[----:B------:R-:W-:Y:S02]  /*0880*/  @!P2 FSEL R9, R18, R9, !P6 ;  /* 0x000000091209a208 */ /* 0x000fe40007000000 */
[----:B------:R-:W4:Y:S01]  /*0890*/  @!P3 LDG.E R18, desc[UR8][R28.64+0x8] ;  /* 0x000008081c12b981 */ /* 0x000f22000c1e1900 */
[----:B------:R-:W-:Y:S02]  /*08a0*/  PLOP3.LUT P0, PT, PT, PT, PT, 0x80, 0x8 ;  /* 0x000000000008781c */ /* 0x000fe40003f0f070 */
[----:B------:R-:W-:-:S13]  /*08b0*/  @!P2 PLOP3.LUT P0, PT, P6, PT, PT, 0x80, 0x8 ;  /* 0x000000000008a81c */ /* 0x000fda000370f070 */
[----:B------:R-:W-:Y:S01]  /*08c0*/  @!P0 VIADD R7, R26, 0x1 ;  /* 0x000000011a078836 */ /* 0x000fe20000000000 */
        /* <DEDUP_REMOVED lines=31> */
[----:B------:R-:W-:Y:S02]  /*0ac0*/  @!P2 PLOP3.LUT P0, PT, P6, PT, PT, 0x80, 0x8 ;  /* 0x000000000008a81c */ /* 0x000fe4000370f070 */
[----:B------:R-:W-:-:S11]  /*0ad0*/  @!P2 SEL R8, R21, R8, !P6 ;  /* 0x000000081508a207 */ /* 0x000fd60007000000 */
[----:B------:R-:W-:Y:S01]  /*0ae0*/  @!P0 VIADD R7, R26, 0x4 ;  /* 0x000000041a078836 */ /* 0x000fe20000000000 */
[----:B------:R-:W-:Y:S02]  /*0af0*/  PLOP3.LUT P2, PT, PT, PT, PT, 0x80, 0x8 ;  /* 0x000000000008781c */ /* 0x000fe40003f4f070 */
[----:B---3--:R-:W-:-:S04]  /*0b00*/  ISETP.GE.AND P0, PT, R19, R20, PT ;  /* 0x000000141300720c */ /* 0x008fc80003f06270 */
[----:B------:R-:W-:Y:S01]  /*0b10*/  ISETP.GT.OR P0, PT, R19, R6, !P0 ;  /* 0x000000061300720c */ /* 0x000fe20004704670 */
[----:B----4-:R-:W-:-:S05]  /*0b20*/  @!P3 FADD R18, R5, R18 ;  /* 0x000000120512b221 */ /* 0x010fca0000000000 */
[----:B------:R-:W-:-:S04]  /*0b30*/  @!P3 FSETP.GEU.AND P6, PT, R9, R18, PT ;  /* 0x000000120900b20b */ /* 0x000fc80003fce000 */
[----:B------:R-:W-:Y:S02]  /*0b40*/  @!P3 FSEL R9, R18, R9, !P6 ;  /* 0x000000091209b208 */ /* 0x000fe40007000000 */
[----:B------:R-:W-:Y:S01]  /*0b50*/  @!P3 SEL R8, R21, R8, !P6 ;  /* 0x000000081508b207 */ /* 0x000fe20007000000 */
[----:B------:R-:W3:Y:S01]  /*0b60*/  @!P0 LDG.E R18, desc[UR8][R28.64+0x18] ;  /* 0x000018081c128981 */ /* 0x000ee2000c1e1900 */
[----:B------:R-:W-:Y:S02]  /*0b70*/  @!P3 PLOP3.LUT P2, PT, P6, PT, PT, 0x80, 0x8 ;  /* 0x000000000008b81c */ /* 0x000fe4000374f070 */
[----:B--2---:R-:W-:-:S04]  /*0b80*/  ISETP.GE.AND P6, PT, R27, R20, PT ;  /* 0x000000141b00720c */ /* 0x004fc80003fc6270 */
[----:B------:R-:W-:-:S13]  /*0b90*/  ISETP.GT.OR P6, PT, R27, R6, !P6 ;  /* 0x000000061b00720c */ /* 0x000fda00077c4670 */
[----:B------:R-:W2:Y:S01]  /*0ba0*/  @!P6 LDG.E R16, desc[UR8][R28.64+0x1c] ;  /* 0x00001c081c10e981 */ /* 0x000ea2000c1e1900 */
[----:B------:R-:W-:Y:S01]  /*0bb0*/  @!P2 VIADD R7, R26, 0x5 ;  /* 0x000000051a07a836 */ /* 0x000fe20000000000 */
[----:B------:R-:W-:Y:S01]  /*0bc0*/  PLOP3.LUT P3, PT, PT, PT, PT, 0x80, 0x8 ;  /* 0x000000000008781c */ /* 0x000fe20003f6f070 */
[----:B---3--:R-:W-:-:S05]  /*0bd0*/  @!P0 FADD R18, R5, R18 ;  /* 0x0000001205128221 */ /* 0x008fca0000000000 */
[----:B------:R-:W-:-:S04]  /*0be0*/  @!P0 FSETP.GEU.AND P2, PT, R9, R18, PT ;  /* 0x000000120900820b */ /* 0x000fc80003f4e000 */
[----:B------:R-:W-:Y:S02]  /*0bf0*/  @!P0 PLOP3.LUT P3, PT, P2, PT, PT, 0x80, 0x8 ;  /* 0x000000000008881c */ /* 0x000fe4000176f070 */
[----:B------:R-:W-:Y:S02]  /*0c00*/  @!P0 FSEL R9, R18, R9, !P2 ;  /* 0x0000000912098208 */ /* 0x000fe40005000000 */
[----:B------:R-:W-:Y:S01]  /*0c10*/  @!P0 SEL R8, R21, R8, !P2 ;  /* 0x0000000815088207 */ /* 0x000fe20005000000 */
[----:B--2---:R-:W-:-:S08]  /*0c20*/  @!P6 FADD R16, R5, R16 ;  /* 0x000000100510e221 */ /* 0x004fd00000000000 */
[----:B------:R-:W-:Y:S01]  /*0c30*/  @!P3 VIADD R7, R26, 0x6 ;  /* 0x000000061a07b836 */ /* 0x000fe20000000000 */
[----:B------:R-:W-:Y:S02]  /*0c40*/  @!P6 FSETP.GEU.AND P2, PT, R9, R16, PT ;  /* 0x000000100900e20b */ /* 0x000fe40003f4e000 */
[----:B------:R-:W-:Y:S02]  /*0c50*/  PLOP3.LUT P3, PT, PT, PT, PT, 0x80, 0x8 ;  /* 0x000000000008781c */ /* 0x000fe40003f6f070 */
[----:B------:R-:W-:-:S13]  /*0c60*/  @!P6 PLOP3.LUT P3, PT, P2, PT, PT, 0x80, 0x8 ;  /* 0x000000000008e81c */ /* 0x000fda000176f070 */
[C---:B------:R-:W-:Y:S01]  /*0c70*/  @!P3 VIADD R7, R26.reuse, 0x7 ;  /* 0x000000071a07b836 */ /* 0x040fe20000000000 */
[----:B------:R-:W-:-:S05]  /*0c80*/  IADD3 R26, P0, PT, R26, 0x8, RZ ;  /* 0x000000081a1a7810 */ /* 0x000fca0007f1e0ff */
[----:B------:R-:W-:Y:S01]  /*0c90*/  IMAD.X R25, RZ, RZ, R25, P0 ;  /* 0x000000ffff197224 */ /* 0x000fe200000e0619 */
[----:B------:R-:W-:-:S04]  /*0ca0*/  ISETP.NE.U32.AND P0, PT, R26, R3, PT ;  /* 0x000000031a00720c */ /* 0x000fc80003f05070 */
[----:B------:R-:W-:Y:S02]  /*0cb0*/  ISETP.NE.AND.EX P0, PT, R25, R24, PT, P0 ;  /* 0x000000181900720c */ /* 0x000fe40003f05300 */
[----:B------:R-:W-:Y:S02]  /*0cc0*/  @!P6 FSEL R9, R16, R9, !P2 ;  /* 0x000000091009e208 */ /* 0x000fe40005000000 */
[----:B------:R-:W-:-:S09]  /*0cd0*/  @!P6 SEL R8, R21, R8, !P2 ;  /* 0x000000081508e207 */ /* 0x000fd20005000000 */
[----:B------:R-:W-:Y:S05]  /*0ce0*/  @P0 BRA `(.L_x_6) ;  /* 0xfffffff800380947 */ /* 0x000fea000383ffff */
[----:B------:R-:W0:Y:S01]  /*0cf0*/  LDCU UR5, c[0x0][0x3ac] ;  /* 0x00007580ff0577ac */ /* 0x000e220008000800 */
[----:B------:R-:W-:Y:S02]  /*0d00*/  IMAD.MOV.U32 R26, RZ, RZ, R3 ;  /* 0x000000ffff1a7224 */ /* 0x000fe400078e0003 */
[----:B0-----:R-:W-:-:S07]  /*0d10*/  IMAD.U32 R27, RZ, RZ, UR5 ;  /* 0x00000005ff1b7e24 */ /* 0x001fce000f8e00ff */
.L_x_5:
[----:B------:R-:W-:-:S04]  /*0d20*/  ISETP.NE.U32.AND P0, PT, R0, RZ, PT ;  /* 0x000000ff0000720c */ /* 0x000fc80003f05070 */
[----:B------:R-:W-:-:S13]  /*0d30*/  ISETP.NE.AND.EX P0, PT, RZ, RZ, PT, P0 ;  /* 0x000000ffff00720c */ /* 0x000fda0003f05300 */
[----:B------:R-:W-:Y:S05]  /*0d40*/  @!P0 BRA `(.L_x_7) ;  /* 0x00000008003c8947 */ /* 0x000fea0003800000 */
[----:B------:R-:W-:Y:S05]  /*0d50*/  @!P1 BRA `(.L_x_8) ;  /* 0x0000000400049947 */ /* 0x000fea0003800000 */
[----:B------:R-:W0:Y:S01]  /*0d60*/  LDCU.64 UR6, c[0x0][0x380] ;  /* 0x00007000ff0677ac */ /* 0x000e220008000a00 */
[-C--:B------:R-:W-:Y:S02]  /*0d70*/  IMAD R25, R23, R22.reuse, RZ ;  /* 0x0000001617197224 */ /* 0x080fe400078e02ff */
[C---:B------:R-:W-:Y:S01]  /*0d80*/  IMAD.WIDE.U32 R18, R21.reuse, R22, R26 ;  /* 0x0000001615127225 */ /* 0x040fe200078e001a */
[----:B------:R-:W3:Y:S03]  /*0d90*/  LDCU.64 UR12, c[0x0][0x398] ;  /* 0x00007300ff0c77ac */ /* 0x000ee60008000a00 */
[----:B------:R-:W-:Y:S02]  /*0da0*/  IMAD R25, R21, R24, R25 ;  /* 0x0000001815197224 */ /* 0x000fe400078e0219 */
[----:B------:R-:W-:Y:S02]  /*0db0*/  IMAD.SHL.U32 R16, R18, 0x4, RZ ;  /* 0x0000000412107824 */ /* 0x000fe400078e00ff */
[----:B------:R-:W-:-:S05]  /*0dc0*/  IMAD.IADD R17, R25, 0x1, R19 ;  /* 0x0000000119117824 */ /* 0x000fca00078e0213 */
[----:B------:R-:W-:Y:S02]  /*0dd0*/  SHF.L.U64.HI R17, R18, 0x2, R17 ;  /* 0x0000000212117819 */ /* 0x000fe40000010211 */
[----:B0-----:R-:W-:-:S04]  /*0de0*/  IADD3 R28, P0, PT, R16, UR6, RZ ;  /* 0x00000006101c7c10 */ /* 0x001fc8000ff1e0ff */
[----:B------:R-:W-:-:S06]  /*0df0*/  IADD3.X R29, PT, PT, R17, UR7, RZ, P0, !PT ;  /* 0x00000007111d7c10 */ /* 0x000fcc00087fe4ff */
[----:B------:R-:W4:Y:S01]  /*0e00*/  LDG.E R29, desc[UR8][R28.64] ;  /* 0x000000081c1d7981 */ /* 0x000f22000c1e1900 */
[----:B------:R-:W-:Y:S02]  /*0e10*/  IMAD.MOV.U32 R27, RZ, RZ, RZ ;  /* 0x000000ffff1b7224 */ /* 0x000fe400078e00ff */
[----:B------:R-:W-:-:S04]  /*0e20*/  IMAD.WIDE.U32 R18, R21, R22, R26 ;  /* 0x0000001615127225 */ /* 0x000fc800078e001a */
[----:B------:R-:W-:Y:S02]  /*0e30*/  IMAD.IADD R25, R25, 0x1, R19 ;  /* 0x0000000119197824 */ /* 0x000fe400078e0213 */
[----:B------:R-:W-:-:S03]  /*0e40*/  IMAD.SHL.U32 R27, R18, 0x4, RZ ;  /* 0x00000004121b7824 */ /* 0x000fc600078e00ff */
[----:B------:R-:W-:Y:S02]  /*0e50*/  SHF.L.U64.HI R25, R18, 0x2, R25 ;  /* 0x0000000212197819 */ /* 0x000fe40000010219 */
[----:B----4-:R-:W-:-:S04]  /*0e60*/  ISETP.GE.AND P3, PT, R29, R20, PT ;  /* 0x000000141d00720c */ /* 0x010fc80003f66270 */
[----:B------:R-:W-:-:S13]  /*0e70*/  ISETP.GT.OR P3, PT, R29, R6, !P3 ;  /* 0x000000061d00720c */ /* 0x000fda0005f64670 */
[----:B---3--:R-:W-:Y:S02]  /*0e80*/  @!P3 IADD3 R18, P0, PT, R16, UR12, RZ ;  /* 0x0000000c1012bc10 */ /* 0x008fe4000ff1e0ff */
[----:B------:R-:W-:Y:S02]  /*0e90*/  IADD3 R16, P2, PT, R27, UR6, RZ ;  /* 0x000000061b107c10 */ /* 0x000fe4000ff5e0ff */
[----:B------:R-:W-:Y:S02]  /*0ea0*/  @!P3 IADD3.X R19, PT, PT, R17, UR13, RZ, P0, !PT ;  /* 0x0000000d1113bc10 */ /* 0x000fe400087fe4ff */
[----:B------:R-:W-:-:S03]  /*0eb0*/  IADD3.X R17, PT, PT, R25, UR7, RZ, P2, !PT ;  /* 0x0000000719117c10 */ /* 0x000fc600097fe4ff */
[----:B------:R-:W3:Y:S04]  /*0ec0*/  @!P3 LDG.E R18, desc[UR8][R18.64] ;  /* 0x000000081212b981 */ /* 0x000ee8000c1e1900 */
[----:B------:R-:W4:Y:S01]  /*0ed0*/  LDG.E R29, desc[UR8][R16.64+0x4] ;  /* 0x00000408101d7981 */ /* 0x000f22000c1e1900 */
[----:B------:R-:W-:-:S03]  /*0ee0*/  IADD3 R28, P2, PT, R27, UR12, RZ ;  /* 0x0000000c1b1c7c10 */ /* 0x000fc6000ff5e0ff */
[----:B------:R-:W5:Y:S01]  /*0ef0*/  LDG.E R19, desc[UR8][R16.64+0x8] ;  /* 0x0000080810137981 */ /* 0x000f62000c1e1900 */
[----:B---3--:R-:W-:Y:S01]  /*0f00*/  @!P3 FADD R27, R5, R18 ;  /* 0x00000012051bb221 */ /* 0x008fe20000000000 */
[----:B----4-:R-:W-:-:S04]  /*0f10*/  ISETP.GE.AND P0, PT, R29, R20, PT ;  /* 0x000000141d00720c */ /* 0x010fc80003f06270 */
[----:B------:R-:W-:Y:S02]  /*0f20*/  @!P3 FSETP.GEU.AND P6, PT, R9, R27, PT ;  /* 0x0000001b0900b20b */ /* 0x000fe40003fce000 */
[----:B------:R-:W-:Y:S02]  /*0f30*/  ISETP.GT.OR P0, PT, R29, R6, !P0 ;  /* 0x000000061d00720c */ /* 0x000fe40004704670 */
[----:B------:R-:W-:Y:S02]  /*0f40*/  IADD3.X R29, PT, PT, R25, UR13, RZ, P2, !PT ;  /* 0x0000000d191d7c10 */ /* 0x000fe400097fe4ff */
[----:B------:R-:W-:Y:S02]  /*0f50*/  @!P3 FSEL R9, R27, R9, !P6 ;  /* 0x000000091b09b208 */ /* 0x000fe40007000000 */
[----:B------:R-:W3:Y:S07]  /*0f60*/  LDG.E R27, desc[UR8][R16.64+0xc] ;  /* 0x00000c08101b7981 */ /* 0x000eee000c1e1900 */
[----:B------:R-:W4:Y:S01]  /*0f70*/  @!P0 LDG.E R25, desc[UR8][R28.64+0x4] ;  /* 0x000004081c198981 */ /* 0x000f22000c1e1900 */
[----:B-----5:R-:W-:-:S04]  /*0f80*/  ISETP.GE.AND P2, PT, R19, R20, PT ;  /* 0x000000141300720c */ /* 0x020fc80003f46270 */
[----:B------:R-:W-:Y:S02]  /*0f90*/  ISETP.GT.OR P2, PT, R19, R6, !P2 ;  /* 0x000000061300720c */ /* 0x000fe40005744670 */
[----:B------:R-:W-:Y:S02]  /*0fa0*/  @!P3 SEL R8, R21, R8, !P6 ;  /* 0x000000081508b207 */ /* 0x000fe40007000000 */
[----:B------:R-:W-:Y:S02]  /*0fb0*/  @!P3 SEL R7, R26, R7, !P6 ;  /* 0x000000071a07b207 */ /* 0x000fe40007000000 */
[----:B------:R-:W-:Y:S01]  /*0fc0*/  PLOP3.LUT P6, PT, PT, PT, PT, 0x80, 0x8 ;  /* 0x000000000008781c */ /* 0x000fe20003fcf070 */
[----:B----4-:R-:W-:-:S05]  /*0fd0*/  @!P0 FADD R18, R5, R25 ;  /* 0x0000001905128221 */ /* 0x010fca0000000000 */
[----:B------:R-:W-:-:S04]  /*0fe0*/  @!P0 FSETP.GEU.AND P3, PT, R9, R18, PT ;  /* 0x000000120900820b */ /* 0x000fc80003f6e000 */
[----:B------:R-:W-:Y:S02]  /*0ff0*/  @!P0 FSEL R9, R18, R9, !P3 ;  /* 0x0000000912098208 */ /* 0x000fe40005800000 */
[----:B------:R-:W-:Y:S01]  /*1000*/  @!P0 SEL R8, R21, R8, !P3 ;  /* 0x0000000815088207 */ /* 0x000fe20005800000 */
[----:B------:R-:W4:Y:S01]  /*1010*/  @!P2 LDG.E R18, desc[UR8][R28.64+0x8] ;  /* 0x000008081c12a981 */ /* 0x000f22000c1e1900 */
[----:B------:R-:W-:Y:S02]  /*1020*/  @!P0 PLOP3.LUT P6, PT, P3, PT, PT, 0x80, 0x8 ;  /* 0x000000000008881c */ /* 0x000fe40001fcf070 */
[----:B---3--:R-:W-:-:S04]  /*1030*/  ISETP.GE.AND P3, PT, R27, R20, PT ;  /* 0x000000141b00720c */ /* 0x008fc80003f66270 */
[----:B------:R-:W-:-:S13]  /*1040*/  ISETP.GT.OR P3, PT, R27, R6, !P3 ;  /* 0x000000061b00720c */ /* 0x000fda0005f64670 */
[----:B------:R-:W3:Y:S01]  /*1050*/  @!P3 LDG.E R16, desc[UR8][R28.64+0xc] ;  /* 0x00000c081c10b981 */ /* 0x000ee2000c1e1900 */
[----:B------:R-:W-:Y:S01]  /*1060*/  @!P6 VIADD R7, R26, 0x1 ;  /* 0x000000011a07e836 */ /* 0x000fe20000000000 */
[----:B------:R-:W-:Y:S01]  /*1070*/  PLOP3.LUT P0, PT, PT, PT, PT, 0x80, 0x8 ;  /* 0x000000000008781c */ /* 0x000fe20003f0f070 */
[----:B------:R-:W-:Y:S02]  /*1080*/  IMAD.MOV.U32 R27, RZ, RZ, RZ ;  /* 0x000000ffff1b7224 */ /* 0x000fe400078e00ff */
[----:B----4-:R-:W-:-:S05]  /*1090*/  @!P2 FADD R18, R5, R18 ;  /* 0x000000120512a221 */ /* 0x010fca0000000000 */
[----:B------:R-:W-:-:S04]  /*10a0*/  @!P2 FSETP.GEU.AND P6, PT, R9, R18, PT ;  /* 0x000000120900a20b */ /* 0x000fc80003fce000 */
[----:B------:R-:W-:Y:S02]  /*10b0*/  @!P2 PLOP3.LUT P0, PT, P6, PT, PT, 0x80, 0x8 ;  /* 0x000000000008a81c */ /* 0x000fe4000370f070 */
[----:B------:R-:W-:Y:S02]  /*10c0*/  @!P2 FSEL R9, R18, R9, !P6 ;  /* 0x000000091209a208 */ /* 0x000fe40007000000 */
[----:B------:R-:W-:Y:S01]  /*10d0*/  @!P2 SEL R8, R21, R8, !P6 ;  /* 0x000000081508a207 */ /* 0x000fe20007000000 */
[----:B---3--:R-:W-:-:S08]  /*10e0*/  @!P3 FADD R16, R5, R16 ;  /* 0x000000100510b221 */ /* 0x008fd00000000000 */
[----:B------:R-:W-:Y:S01]  /*10f0*/  @!P0 VIADD R7, R26, 0x2 ;  /* 0x000000021a078836 */ /* 0x000fe20000000000 */
[----:B------:R-:W-:Y:S02]  /*1100*/  @!P3 FSETP.GEU.AND P6, PT, R9, R16, PT ;  /* 0x000000100900b20b */ /* 0x000fe40003fce000 */
[----:B------:R-:W-:Y:S02]  /*1110*/  PLOP3.LUT P0, PT, PT, PT, PT, 0x80, 0x8 ;  /* 0x000000000008781c */ /* 0x000fe40003f0f070 */
[----:B------:R-:W-:Y:S02]  /*1120*/  @!P3 PLOP3.LUT P0, PT, P6, PT, PT, 0x80, 0x8 ;  /* 0x000000000008b81c */ /* 0x000fe4000370f070 */
[----:B------:R-:W-:Y:S02]  /*1130*/  @!P3 FSEL R9, R16, R9, !P6 ;  /* 0x000000091009b208 */ /* 0x000fe40007000000 */
[----:B------:R-:W-:-:S09]  /*1140*/  @!P3 SEL R8, R21, R8, !P6 ;  /* 0x000000081508b207 */ /* 0x000fd20007000000 */
[C---:B------:R-:W-:Y:S02]  /*1150*/  @!P0 VIADD R7, R26.reuse, 0x3 ;  /* 0x000000031a078836 */ /* 0x040fe40000000000 */
[----:B------:R-:W-:-:S07]  /*1160*/  VIADD R26, R26, 0x4 ;  /* 0x000000041a1a7836 */ /* 0x000fce0000000000 */
.L_x_8:
[----:B------:R-:W-:Y:S01]  /*1170*/  ISETP.NE.U32.AND P0, PT, R2, RZ, PT ;  /* 0x000000ff0200720c */ /* 0x000fe20003f05070 */
[----:B------:R-:W-:Y:S03]  /*1180*/  BSSY.RECONVERGENT B2, `(.L_x_7) ;  /* 0x000004b000027945 */ /* 0x000fe60003800200 */
[----:B------:R-:W-:-:S13]  /*1190*/  ISETP.NE.AND.EX P0, PT, RZ, RZ, PT, P0 ;  /* 0x000000ffff00720c */ /* 0x000fda0003f05300 */
[----:B------:R-:W-:Y:S05]  /*11a0*/  @!P0 BRA `(.L_x_9) ;  /* 0x0000000400208947 */ /* 0x000fea0003800000 */
[----:B------:R-:W-:Y:S02]  /*11b0*/  ISETP.NE.U32.AND P0, PT, R2, 0x1, PT ;  /* 0x000000010200780c */ /* 0x000fe40003f05070 */
[----:B------:R-:W-:Y:S02]  /*11c0*/  LOP3.LUT P3, RZ, R22, 0x1, RZ, 0xc0, !PT ;  /* 0x0000000116ff7812 */ /* 0x000fe4000786c0ff */
[----:B------:R-:W-:-:S13]  /*11d0*/  ISETP.NE.AND.EX P0, PT, RZ, RZ, PT, P0 ;  /* 0x000000ffff00720c */ /* 0x000fda0003f05300 */
[----:B------:R-:W-:Y:S05]  /*11e0*/  @!P0 BRA `(.L_x_10) ;  /* 0x0000000000b48947 */ /* 0x000fea0003800000 */
[----:B------:R-:W0:Y:S01]  /*11f0*/  LDCU.64 UR6, c[0x0][0x380] ;  /* 0x00007000ff0677ac */ /* 0x000e220008000a00 */
[-C--:B------:R-:W-:Y:S02]  /*1200*/  IMAD R18, R23, R22.reuse, RZ ;  /* 0x0000001617127224 */ /* 0x080fe400078e02ff */
[----:B------:R-:W-:-:S04]  /*1210*/  IMAD.WIDE.U32 R16, R21, R22, R26 ;  /* 0x0000001615107225 */ /* 0x000fc800078e001a */
[----:B------:R-:W-:Y:S02]  /*1220*/  IMAD R27, R21, R24, R18 ;  /* 0x00000018151b7224 */ /* 0x000fe400078e0212 */
[----:B------:R-:W-:Y:S02]  /*1230*/  IMAD.SHL.U32 R29, R16, 0x4, RZ ;  /* 0x00000004101d7824 */ /* 0x000fe400078e00ff */
[----:B------:R-:W-:-:S05]  /*1240*/  IMAD.IADD R25, R27, 0x1, R17 ;  /* 0x000000011b197824 */ /* 0x000fca00078e0211 */
[----:B------:R-:W-:Y:S02]  /*1250*/  SHF.L.U64.HI R25, R16, 0x2, R25 ;  /* 0x0000000210197819 */ /* 0x000fe40000010219 */
[----:B0-----:R-:W-:-:S04]  /*1260*/  IADD3 R18, P0, PT, R29, UR6, RZ ;  /* 0x000000061d127c10 */ /* 0x001fc8000ff1e0ff */
[----:B------:R-:W-:-:S06]  /*1270*/  IADD3.X R19, PT, PT, R25, UR7, RZ, P0, !PT ;  /* 0x0000000719137c10 */ /* 0x000fcc00087fe4ff */
[----:B------:R0:W3:Y:S02]  /*1280*/  LDG.E R19, desc[UR8][R18.64] ;  /* 0x0000000812137981 */ /* 0x0000e4000c1e1900 */
[----:B0-----:R-:W-:Y:S01]  /*1290*/  IMAD.MOV.U32 R18, RZ, RZ, R26 ;  /* 0x000000ffff127224 */ /* 0x001fe200078e001a */
[----:B---3--:R-:W-:-:S04]  /*12a0*/  ISETP.GE.AND P0, PT, R19, R20, PT ;  /* 0x000000141300720c */ /* 0x008fc80003f06270 */
[----:B------:R-:W-:Y:S01]  /*12b0*/  ISETP.GT.OR P0, PT, R19, R6, !P0 ;  /* 0x000000061300720c */ /* 0x000fe20004704670 */
[----:B------:R-:W-:Y:S02]  /*12c0*/  IMAD.MOV.U32 R19, RZ, RZ, RZ ;  /* 0x000000ffff137224 */ /* 0x000fe400078e00ff */
[----:B------:R-:W-:-:S04]  /*12d0*/  IMAD.WIDE.U32 R18, R21, R22, R18 ;  /* 0x0000001615127225 */ /* 0x000fc800078e0012 */
[----:B------:R-:W-:-:S06]  /*12e0*/  IMAD.IADD R27, R27, 0x1, R19 ;  /* 0x000000011b1b7824 */ /* 0x000fcc00078e0213 */
[----:B------:R-:W0:Y:S01]  /*12f0*/  @!P0 LDC.64 R16, c[0x0][0x398] ;  /* 0x0000e600ff108b82 */ /* 0x000e220000000a00 */
[C---:B------:R-:W-:Y:S01]  /*1300*/  SHF.L.U64.HI R28, R18.reuse, 0x2, R27 ;  /* 0x00000002121c7819 */ /* 0x040fe2000001021b */
[----:B------:R-:W-:Y:S01]  /*1310*/  IMAD.SHL.U32 R27, R18, 0x4, RZ ;  /* 0x00000004121b7824 */ /* 0x000fe200078e00ff */
[----:B0-----:R-:W-:-:S05]  /*1320*/  @!P0 IADD3 R16, P2, PT, R29, R16, RZ ;  /* 0x000000101d108210 */ /* 0x001fca0007f5e0ff */
[----:B------:R-:W-:Y:S01]  /*1330*/  @!P0 IMAD.X R17, R25, 0x1, R17, P2 ;  /* 0x0000000119118824 */ /* 0x000fe200010e0611 */
[----:B------:R-:W-:-:S04]  /*1340*/  IADD3 R18, P2, PT, R27, UR6, RZ ;  /* 0x000000061b127c10 */ /* 0x000fc8000ff5e0ff */
[----:B------:R-:W-:Y:S01]  /*1350*/  IADD3.X R19, PT, PT, R28, UR7, RZ, P2, !PT ;  /* 0x000000071c137c10 */ /* 0x000fe200097fe4ff */
[----:B------:R-:W3:Y:S05]  /*1360*/  @!P0 LDG.E R16, desc[UR8][R16.64] ;  /* 0x0000000810108981 */ /* 0x000eea000c1e1900 */
[----:B------:R-:W4:Y:S02]  /*1370*/  LDG.E R19, desc[UR8][R18.64+0x4] ;  /* 0x0000040812137981 */ /* 0x000f24000c1e1900 */
[----:B----4-:R-:W-:-:S04]  /*1380*/  ISETP.GE.AND P2, PT, R19, R20, PT ;  /* 0x000000141300720c */ /* 0x010fc80003f46270 */
[----:B------:R-:W-:-:S13]  /*1390*/  ISETP.GT.OR P2, PT, R19, R6, !P2 ;  /* 0x000000061300720c */ /* 0x000fda0005744670 */
[----:B------:R-:W0:Y:S02]  /*13a0*/  @!P2 LDC.64 R18, c[0x0][0x398] ;  /* 0x0000e600ff12ab82 */ /* 0x000e240000000a00 */
[----:B0-----:R-:W-:-:S05]  /*13b0*/  @!P2 IADD3 R18, P6, PT, R27, R18, RZ ;  /* 0x000000121b12a210 */ /* 0x001fca0007fde0ff */
[----:B------:R-:W-:-:S05]  /*13c0*/  @!P2 IMAD.X R19, R28, 0x1, R19, P6 ;  /* 0x000000011c13a824 */ /* 0x000fca00030e0613 */
[----:B------:R-:W4:Y:S01]  /*13d0*/  @!P2 LDG.E R25, desc[UR8][R18.64+0x4] ;  /* 0x000004081219a981 */ /* 0x000f22000c1e1900 */
[----:B---3--:R-:W-:-:S05]  /*13e0*/  @!P0 FADD R28, R5, R16 ;  /* 0x00000010051c8221 */ /* 0x008fca0000000000 */
[----:B------:R-:W-:-:S04]  /*13f0*/  @!P0 FSETP.GEU.AND P6, PT, R9, R28, PT ;  /* 0x0000001c0900820b */ /* 0x000fc80003fce000 */
[----:B------:R-:W-:Y:S02]  /*1400*/  @!P0 FSEL R9, R28, R9, !P6 ;  /* 0x000000091c098208 */ /* 0x000fe40007000000 */
[----:B------:R-:W-:Y:S02]  /*1410*/  @!P0 SEL R8, R21, R8, !P6 ;  /* 0x0000000815088207 */ /* 0x000fe40007000000 */
[----:B------:R-:W-:Y:S02]  /*1420*/  @!P0 SEL R7, R26, R7, !P6 ;  /* 0x000000071a078207 */ /* 0x000fe40007000000 */
[----:B------:R-:W-:Y:S01]  /*1430*/  PLOP3.LUT P0, PT, PT, PT, PT, 0x80, 0x8 ;  /* 0x000000000008781c */ /* 0x000fe20003f0f070 */
[----:B------:R-:W-:Y:S02]  /*1440*/  IMAD.MOV.U32 R27, RZ, RZ, RZ ;  /* 0x000000ffff1b7224 */ /* 0x000fe400078e00ff */
[----:B----4-:R-:W-:-:S05]  /*1450*/  @!P2 FADD R25, R5, R25 ;  /* 0x000000190519a221 */ /* 0x010fca0000000000 */
[----:B------:R-:W-:-:S04]  /*1460*/  @!P2 FSETP.GEU.AND P6, PT, R9, R25, PT ;  /* 0x000000190900a20b */ /* 0x000fc80003fce000 */
[----:B------:R-:W-:Y:S02]  /*1470*/  @!P2 PLOP3.LUT P0, PT, P6, PT, PT, 0x80, 0x8 ;  /* 0x000000000008a81c */ /* 0x000fe4000370f070 */
[----:B------:R-:W-:Y:S02]  /*1480*/  @!P2 FSEL R9, R25, R9, !P6 ;  /* 0x000000091909a208 */ /* 0x000fe40007000000 */
[----:B------:R-:W-:-:S09]  /*1490*/  @!P2 SEL R8, R21, R8, !P6 ;  /* 0x000000081508a207 */ /* 0x000fd20007000000 */
[C---:B------:R-:W-:Y:S02]  /*14a0*/  @!P0 VIADD R7, R26.reuse, 0x1 ;  /* 0x000000011a078836 */ /* 0x040fe40000000000 */
[----:B------:R-:W-:-:S07]  /*14b0*/  VIADD R26, R26, 0x2 ;  /* 0x000000021a1a7836 */ /* 0x000fce0000000000 */
.L_x_10:
        /* <DEDUP_REMOVED lines=10> */
[----:B------:R-:W3:Y:S02]  /*1560*/  LDG.E R17, desc[UR8][R16.64] ;  /* 0x0000000810117981 */ /* 0x000ee4000c1e1900 */
[----:B---3--:R-:W-:-:S04]  /*1570*/  ISETP.GE.AND P0, PT, R17, R20, PT ;  /* 0x000000141100720c */ /* 0x008fc80003f06270 */
[----:B------:R-:W-:-:S13]  /*1580*/  ISETP.GT.OR P0, PT, R17, R6, !P0 ;  /* 0x000000061100720c */ /* 0x000fda0004704670 */
[----:B------:R-:W-:Y:S05]  /*1590*/  @P0 BRA `(.L_x_9) ;  /* 0x0000000000240947 */ /* 0x000fea0003800000 */
[----:B------:R-:W0:Y:S02]  /*15a0*/  LDCU.64 UR6, c[0x0][0x398] ;  /* 0x00007300ff0677ac */ /* 0x000e240008000a00 */
[----:B0-----:R-:W-:-:S04]  /*15b0*/  IADD3 R16, P0, PT, R18, UR6, RZ ;  /* 0x0000000612107c10 */ /* 0x001fc8000ff1e0ff */
[----:B------:R-:W-:-:S05]  /*15c0*/  IADD3.X R17, PT, PT, R22, UR7, RZ, P0, !PT ;  /* 0x0000000716117c10 */ /* 0x000fca00087fe4ff */
[----:B------:R-:W3:Y:S02]  /*15d0*/  LDG.E R16, desc[UR8][R16.64] ;  /* 0x0000000810107981 */ /* 0x000ee4000c1e1900 */
[----:B---3--:R-:W-:-:S05]  /*15e0*/  FADD R18, R5, R16 ;  /* 0x0000001005127221 */ /* 0x008fca0000000000 */
[----:B------:R-:W-:-:S04]  /*15f0*/  FSETP.GEU.AND P0, PT, R9, R18, PT ;  /* 0x000000120900720b */ /* 0x000fc80003f0e000 */
[----:B------:R-:W-:Y:S02]  /*1600*/  FSEL R9, R18, R9, !P0 ;  /* 0x0000000912097208 */ /* 0x000fe40004000000 */
[----:B------:R-:W-:Y:S02]  /*1610*/  SEL R7, R26, R7, !P0 ;  /* 0x000000071a077207 */ /* 0x000fe40004000000 */
[----:B------:R-:W-:-:S07]  /*1620*/  SEL R8, R21, R8, !P0 ;  /* 0x0000000815087207 */ /* 0x000fce0004000000 */
.L_x_9:
[----:B-12---:R-:W-:Y:S05]  /*1630*/  BSYNC.RECONVERGENT B2 ;  /* 0x0000000000027941 */ /* 0x006fea0003800200 */
.L_x_7:
[----:B------:R-:W-:-:S05]  /*1640*/  VIADD R21, R21, 0x1 ;  /* 0x0000000115157836 */ /* 0x000fca0000000000 */
[----:B------:R-:W-:-:S13]  /*1650*/  ISETP.GE.AND P0, PT, R21, UR10, PT ;  /* 0x0000000a15007c0c */ /* 0x000fda000bf06270 */
[----:B------:R-:W-:Y:S05]  /*1660*/  @!P0 BRA `(.L_x_11) ;  /* 0xffffffec00b08947 */ /* 0x000fea000383ffff */
[----:B------:R-:W0:Y:S01]  /*1670*/  LDCU.64 UR6, c[0x0][0x3a8] ;  /* 0x00007500ff0677ac */ /* 0x000e220008000a00 */
[----:B------:R-:W3:Y:S01]  /*1680*/  LDCU.64 UR12, c[0x0][0x398] ;  /* 0x00007300ff0c77ac */ /* 0x000ee20008000a00 */
[----:B0-----:R-:W-:-:S04]  /*1690*/  UIMAD UR6, UR4, UR6, URZ ;  /* 0x00000006040672a4 */ /* 0x001fc8000f8e02ff */
[----:B------:R-:W-:Y:S01]  /*16a0*/  UIMAD UR6, UR10, UR7, UR6 ;  /* 0x000000070a0672a4 */ /* 0x000fe2000f8e0206 */
[----:B---3--:R-:W-:-:S05]  /*16b0*/  LEA R16, P0, R12, UR12, 0x2 ;  /* 0x0000000c0c107c11 */ /* 0x008fca000f8010ff */
[----:B------:R-:W-:-:S05]  /*16c0*/  VIADD R5, R13, UR6 ;  /* 0x000000060d057c36 */ /* 0x000fca0008000000 */
[----:B------:R-:W-:-:S05]  /*16d0*/  LEA.HI.X R17, R12, UR13, R5, 0x2, P0 ;  /* 0x0000000d0c117c11 */ /* 0x000fca00080f1405 */
[----:B------:R0:W-:Y:S04]  /*16e0*/  STG.E desc[UR8][R16.64], R9 ;  /* 0x0000000910007986 */ /* 0x0001e8000c101908 */
[----:B------:R0:W-:Y:S04]  /*16f0*/  STG.E desc[UR8][R10.64], R8 ;  /* 0x000000080a007986 */ /* 0x0001e8000c101908 */
[----:B------:R0:W-:Y:S02]  /*1700*/  STG.E desc[UR8][R10.64+0x4], R7 ;  /* 0x000004070a007986 */ /* 0x0001e4000c101908 */
.L_x_4:
[----:B-12---:R-:W-:Y:S05]  /*1710*/  BSYNC.RECONVERGENT B1 ;  /* 0x0000000000017941 */ /* 0x006fea0003800200 */
.L_x_3:
[----:B------:R-:W-:Y:S05]  /*1720*/  @!P5 BRA `(.L_x_12) ;  /* 0xffffffe800e4d947 */ /* 0x000fea000383ffff */
[----:B------:R-:W-:Y:S05]  /*1730*/  BSYNC.RECONVERGENT B0 ;  /* 0x0000000000007941 */ /* 0x000fea0003800200 */
.L_x_2:
[----:B------:R-:W-:Y:S05]  /*1740*/  BRA `(.L_x_0) ;  /* 0x0000000400e07947 */ /* 0x000fea0003800000 */
.L_x_1:
[----:B------:R-:W0:Y:S01]  /*1750*/  LDCU UR5, c[0x0][0x3b8] ;  /* 0x00007700ff0577ac */ /* 0x000e220008000800 */
[C---:B------:R-:W-:Y:S01]  /*1760*/  VIADD R24, R14.reuse, 0x1 ;  /* 0x000000010e187836 */ /* 0x040fe20000000000 */
[----:B------:R-:W-:Y:S01]  /*1770*/  BSSY.RECONVERGENT B0, `(.L_x_13) ;  /* 0x0000040000007945 */ /* 0x000fe20003800200 */
[----:B------:R-:W-:Y:S02]  /*1780*/  IMAD.MOV.U32 R21, RZ, RZ, R14 ;  /* 0x000000ffff157224 */ /* 0x000fe400078e000e */
[----:B0-----:R-:W-:-:S05]  /*1790*/  VIADD R4, R14, UR5 ;  /* 0x000000050e047c36 */ /* 0x001fca0008000000 */
[----:B------:R-:W-:-:S05]  /*17a0*/  VIMNMX R5, PT, PT, R4, R24, !PT ;  /* 0x0000001804057248 */ /* 0x000fca0007fe0100 */
[----:B------:R-:W-:-:S05]  /*17b0*/  IMAD.IADD R5, R5, 0x1, -R14 ;  /* 0x0000000105057824 */ /* 0x000fca00078e0a0e */
[----:B------:R-:W-:-:S04]  /*17c0*/  LOP3.LUT R5, R5, 0x3, RZ, 0xc0, !PT ;  /* 0x0000000305057812 */ /* 0x000fc800078ec0ff */
[----:B------:R-:W-:-:S13]  /*17d0*/  ISETP.NE.AND P0, PT, R5, RZ, PT ;  /* 0x000000ff0500720c */ /* 0x000fda0003f05270 */
[----:B------:R-:W-:Y:S05]  /*17e0*/  @!P0 BRA `(.L_x_14) ;  /* 0x0000000000e08947 */ /* 0x000fea0003800000 */
[----:B------:R-:W0:Y:S01]  /*17f0*/  LDC.64 R20, c[0x0][0x3a8] ;  /* 0x0000ea00ff147b82 */ /* 0x000e220000000a00 */
[----:B------:R-:W-:Y:S01]  /*1800*/  SHF.R.S32.HI R15, RZ, 0x1f, R14 ;  /* 0x0000001fff0f7819 */ /* 0x000fe2000001140e */
[----:B------:R-:W-:-:S06]  /*1810*/  IMAD.MOV.U32 R23, RZ, RZ, -0x1 ;  /* 0xffffffffff177424 */ /* 0x000fcc00078e00ff */
[----:B------:R-:W1:Y:S08]  /*1820*/  LDC.64 R6, c[0x0][0x390] ;  /* 0x0000e400ff067b82 */ /* 0x000e700000000a00 */
[----:B------:R-:W2:Y:S01]  /*1830*/  LDC.64 R8, c[0x0][0x388] ;  /* 0x0000e200ff087b82 */ /* 0x000ea20000000a00 */
[----:B0-----:R-:W-:-:S07]  /*1840*/  IMAD R10, R20, UR4, RZ ;  /* 0x00000004140a7c24 */ /* 0x001fce000f8e02ff */
[----:B------:R-:W0:Y:S01]  /*1850*/  LDC R22, c[0x0][0x3b0] ;  /* 0x0000ec00ff167b82 */ /* 0x000e220000000800 */
[----:B------:R-:W-:-:S04]  /*1860*/  IMAD.WIDE.U32 R16, R20, UR10, R14 ;  /* 0x0000000a14107c25 */ /* 0x000fc8000f8e000e */
[----:B------:R-:W-:Y:S02]  /*1870*/  IMAD R27, R21, UR10, R10 ;  /* 0x0000000a151b7c24 */ /* 0x000fe4000f8e020a */
[C---:B------:R-:W-:Y:S01]  /*1880*/  IMAD.SHL.U32 R19, R16.reuse, 0x4, RZ ;  /* 0x0000000410137824 */ /* 0x040fe200078e00ff */
[----:B-1----:R-:W-:Y:S01]  /*1890*/  LEA R10, P0, R16, R6, 0x3 ;  /* 0x00000006100a7211 */ /* 0x002fe200078018ff */
[----:B------:R-:W-:-:S05]  /*18a0*/  IMAD.IADD R11, R27, 0x1, R17 ;  /* 0x000000011b0b7824 */ /* 0x000fca00078e0211 */
[C-C-:B------:R-:W-:Y:S02]  /*18b0*/  SHF.L.U64.HI R26, R16.reuse, 0x2, R11.reuse ;  /* 0x00000002101a7819 */ /* 0x140fe4000001020b */
[C---:B--2---:R-:W-:Y:S02]  /*18c0*/  IADD3 R12, P2, PT, R19.reuse, R8, RZ ;  /* 0x00000008130c7210 */ /* 0x044fe40007f5e0ff */
[----:B------:R-:W-:Y:S02]  /*18d0*/  LEA.HI.X R11, R16, R7, R11, 0x3, P0 ;  /* 0x00000007100b7211 */ /* 0x000fe400000f1c0b */
[----:B------:R-:W1:Y:S01]  /*18e0*/  LDC.64 R16, c[0x0][0x398] ;  /* 0x0000e600ff107b82 */ /* 0x000e620000000a00 */
[----:B------:R-:W-:Y:S02]  /*18f0*/  IMAD.X R13, R26, 0x1, R9, P2 ;  /* 0x000000011a0d7824 */ /* 0x000fe400010e0609 */
[----:B------:R2:W-:Y:S04]  /*1900*/  STG.E desc[UR8][R10.64], R23 ;  /* 0x000000170a007986 */ /* 0x0005e8000c101908 */
[----:B------:R2:W-:Y:S04]  /*1910*/  STG.E desc[UR8][R10.64+0x4], R23 ;  /* 0x000004170a007986 */ /* 0x0005e8000c101908 */
[----:B------:R-:W0:Y:S01]  /*1920*/  LDG.E R29, desc[UR8][R12.64] ;  /* 0x000000080c1d7981 */ /* 0x000e22000c1e1900 */
[----:B------:R-:W-:Y:S01]  /*1930*/  IMAD.MOV.U32 R21, RZ, RZ, R24 ;  /* 0x000000ffff157224 */ /* 0x000fe200078e0018 */
[----:B-1----:R-:W-:-:S05]  /*1940*/  IADD3 R18, P2, PT, R19, R16, RZ ;  /* 0x0000001013127210 */ /* 0x002fca0007f5e0ff */
[----:B------:R-:W-:Y:S01]  /*1950*/  IMAD.X R19, R26, 0x1, R17, P2 ;  /* 0x000000011a137824 */ /* 0x000fe200010e0611 */
[----:B0-----:R-:W-:-:S13]  /*1960*/  FSETP.GEU.AND P0, PT, R29, R22, PT ;  /* 0x000000161d00720b */ /* 0x001fda0003f0e000 */
[----:B------:R2:W-:Y:S04]  /*1970*/  @P0 STG.E desc[UR8][R18.64], R29 ;  /* 0x0000001d12000986 */ /* 0x0005e8000c101908 */
[----:B------:R2:W-:Y:S04]  /*1980*/  @P0 STG.E desc[UR8][R10.64], R23 ;  /* 0x000000170a000986 */ /* 0x0005e8000c101908 */
[----:B------:R2:W-:Y:S01]  /*1990*/  @P0 STG.E desc[UR8][R10.64+0x4], R23 ;  /* 0x000004170a000986 */ /* 0x0005e2000c101908 */
[----:B------:R-:W-:-:S13]  /*19a0*/  ISETP.NE.AND P0, PT, R5, 0x1, PT ;  /* 0x000000010500780c */ /* 0x000fda0003f05270 */
[----:B--2---:R-:W-:Y:S05]  /*19b0*/  @!P0 BRA `(.L_x_14) ;  /* 0x00000000006c8947 */ /* 0x004fea0003800000 */
[----:B------:R-:W-:-:S03]  /*19c0*/  SHF.R.S32.HI R25, RZ, 0x1f, R24 ;  /* 0x0000001fff197819 */ /* 0x000fc60000011418 */
[----:B------:R-:W-:-:S04]  /*19d0*/  IMAD.WIDE.U32 R20, R20, UR10, R24 ;  /* 0x0000000a14147c25 */ /* 0x000fc8000f8e0018 */
[----:B------:R-:W-:Y:S01]  /*19e0*/  IMAD.IADD R21, R27, 0x1, R21 ;  /* 0x000000011b157824 */ /* 0x000fe200078e0215 */
[C---:B------:R-:W-:Y:S02]  /*19f0*/  LEA R6, P0, R20.reuse, R6, 0x3 ;  /* 0x0000000614067211 */ /* 0x040fe400078018ff */
[C---:B------:R-:W-:Y:S02]  /*1a00*/  LEA R8, P2, R20.reuse, R8, 0x2 ;  /* 0x0000000814087211 */ /* 0x040fe400078410ff */
[C-C-:B------:R-:W-:Y:S02]  /*1a10*/  LEA.HI.X R7, R20.reuse, R7, R21.reuse, 0x3, P0 ;  /* 0x0000000714077211 */ /* 0x140fe400000f1c15 */
[----:B------:R-:W-:-:S03]  /*1a20*/  LEA.HI.X R9, R20, R9, R21, 0x2, P2 ;  /* 0x0000000914097211 */ /* 0x000fc600010f1415 */
[----:B------:R0:W-:Y:S04]  /*1a30*/  STG.E desc[UR8][R6.64], R23 ;  /* 0x0000001706007986 */ /* 0x0001e8000c101908 */
[----:B------:R0:W-:Y:S04]  /*1a40*/  STG.E desc[UR8][R6.64+0x4], R23 ;  /* 0x0000041706007986 */ /* 0x0001e8000c101908 */
[----:B------:R-:W2:Y:S02]  /*1a50*/  LDG.E R9, desc[UR8][R8.64] ;  /* 0x0000000808097981 */ /* 0x000ea4000c1e1900 */
[----:B--2---:R-:W-:-:S13]  /*1a60*/  FSETP.GEU.AND P0, PT, R9, R22, PT ;  /* 0x000000160900720b */ /* 0x004fda0003f0e000 */
[----:B------:R-:W-:-:S04]  /*1a70*/  @P0 LEA R16, P2, R20, R16, 0x2 ;  /* 0x0000001014100211 */ /* 0x000fc800078410ff */
[----:B------:R-:W-:Y:S01]  /*1a80*/  @P0 LEA.HI.X R17, R20, R17, R21, 0x2, P2 ;  /* 0x0000001114110211 */ /* 0x000fe200010f1415 */
[----:B------:R-:W-:-:S04]  /*1a90*/  VIADD R21, R14, 0x2 ;  /* 0x000000020e157836 */ /* 0x000fc80000000000 */
[----:B------:R0:W-:Y:S04]  /*1aa0*/  @P0 STG.E desc[UR8][R16.64], R9 ;  /* 0x0000000910000986 */ /* 0x0001e8000c101908 */
[----:B------:R0:W-:Y:S04]  /*1ab0*/  @P0 STG.E desc[UR8][R6.64], R23 ;  /* 0x0000001706000986 */ /* 0x0001e8000c101908 */
[----:B------:R0:W-:Y:S01]  /*1ac0*/  @P0 STG.E desc[UR8][R6.64+0x4], R23 ;  /* 0x0000041706000986 */ /* 0x0001e2000c101908 */
[----:B------:R-:W-:-:S13]  /*1ad0*/  ISETP.NE.AND P0, PT, R5, 0x2, PT ;  /* 0x000000020500780c */ /* 0x000fda0003f05270 */
[----:B0-----:R-:W-:Y:S05]  /*1ae0*/  @!P0 BRA `(.L_x_14) ;  /* 0x0000000000208947 */ /* 0x001fea0003800000 */
[----:B------:R0:W-:Y:S04]  /*1af0*/  STG.E desc[UR8][R10.64+0x10], R23 ;  /* 0x000010170a007986 */ /* 0x0001e8000c101908 */
[----:B------:R0:W-:Y:S04]  /*1b00*/  STG.E desc[UR8][R10.64+0x14], R23 ;  /* 0x000014170a007986 */ /* 0x0001e8000c101908 */
[----:B------:R-:W2:Y:S01]  /*1b10*/  LDG.E R13, desc[UR8][R12.64+0x8] ;  /* 0x000008080c0d7981 */ /* 0x000ea2000c1e1900 */
[----:B------:R-:W-:Y:S01]  /*1b20*/  VIADD R21, R14, 0x3 ;  /* 0x000000030e157836 */ /* 0x000fe20000000000 */
[----:B--2---:R-:W-:-:S13]  /*1b30*/  FSETP.GEU.AND P0, PT, R13, R22, PT ;  /* 0x000000160d00720b */ /* 0x004fda0003f0e000 */
[----:B------:R0:W-:Y:S04]  /*1b40*/  @P0 STG.E desc[UR8][R18.64+0x8], R13 ;  /* 0x0000080d12000986 */ /* 0x0001e8000c101908 */
[----:B------:R0:W-:Y:S04]  /*1b50*/  @P0 STG.E desc[UR8][R10.64+0x10], R23 ;  /* 0x000010170a000986 */ /* 0x0001e8000c101908 */
[----:B------:R0:W-:Y:S02]  /*1b60*/  @P0 STG.E desc[UR8][R10.64+0x14], R23 ;  /* 0x000014170a000986 */ /* 0x0001e4000c101908 */
.L_x_14:
[----:B------:R-:W-:Y:S05]  /*1b70*/  BSYNC.RECONVERGENT B0 ;  /* 0x0000000000007941 */ /* 0x000fea0003800200 */
.L_x_13:
[----:B------:R-:W1:Y:S01]  /*1b80*/  LDC.64 R6, c[0x0][0x3a8] ;  /* 0x0000ea00ff067b82 */ /* 0x000e620000000a00 */
[----:B------:R-:W2:Y:S01]  /*1b90*/  LDCU UR5, c[0x0][0x3b0] ;  /* 0x00007600ff0577ac */ /* 0x000ea20008000800 */
[----:B------:R-:W-:Y:S01]  /*1ba0*/  BSSY.RECONVERGENT B0, `(.L_x_0) ;  /* 0x0000032000007945 */ /* 0x000fe20003800200 */
[----:B------:R-:W3:Y:S01]  /*1bb0*/  LDCU.64 UR6, c[0x0][0x388] ;  /* 0x00007100ff0677ac */ /* 0x000ee20008000a00 */
[----:B------:R-:W4:Y:S02]  /*1bc0*/  LDCU.128 UR12, c[0x0][0x390] ;  /* 0x00007200ff0c77ac */ /* 0x000f240008000c00 */
[----:B------:R-:W-:Y:S05]  /*1bd0*/  @P4 BRA `(.L_x_15) ;  /* 0x0000000000b84947 */ /* 0x000fea0003800000 */
.L_x_16:
[----:B-1----:R-:W-:Y:S01]  /*1be0*/  IMAD R8, R6, UR4, RZ ;  /* 0x0000000406087c24 */ /* 0x002fe2000f8e02ff */
[--C-:B------:R-:W-:Y:S01]  /*1bf0*/  SHF.R.S32.HI R9, RZ, 0x1f, R21.reuse ;  /* 0x0000001fff097819 */ /* 0x100fe20000011415 */
[----:B0-----:R-:W-:Y:S02]  /*1c00*/  IMAD.MOV.U32 R19, RZ, RZ, -0x1 ;  /* 0xffffffffff137424 */ /* 0x001fe400078e00ff */
[----:B------:R-:W-:Y:S02]  /*1c10*/  IMAD R5, R7, UR10, R8 ;  /* 0x0000000a07057c24 */ /* 0x000fe4000f8e0208 */
[----:B------:R-:W-:-:S04]  /*1c20*/  IMAD.MOV.U32 R8, RZ, RZ, R21 ;  /* 0x000000ffff087224 */ /* 0x000fc800078e0015 */
[----:B------:R-:W-:-:S04]  /*1c30*/  IMAD.WIDE.U32 R12, R6, UR10, R8 ;  /* 0x0000000a060c7c25 */ /* 0x000fc8000f8e0008 */
[----:B------:R-:W-:Y:S01]  /*1c40*/  IMAD.IADD R5, R5, 0x1, R13 ;  /* 0x0000000105057824 */ /* 0x000fe200078e020d */
[C---:B----4-:R-:W-:Y:S01]  /*1c50*/  LEA R8, P0, R12.reuse, UR12, 0x3 ;  /* 0x0000000c0c087c11 */ /* 0x050fe2000f8018ff */
[----:B------:R-:W-:-:S03]  /*1c60*/  IMAD.SHL.U32 R13, R12, 0x4, RZ ;  /* 0x000000040c0d7824 */ /* 0x000fc600078e00ff */
[C-C-:B------:R-:W-:Y:S02]  /*1c70*/  SHF.L.U64.HI R16, R12.reuse, 0x2, R5.reuse ;  /* 0x000000020c107819 */ /* 0x140fe40000010205 */
[----:B---3--:R-:W-:Y:S02]  /*1c80*/  IADD3 R10, P2, PT, R13, UR6, RZ ;  /* 0x000000060d0a7c10 */ /* 0x008fe4000ff5e0ff */
[----:B------:R-:W-:Y:S02]  /*1c90*/  LEA.HI.X R9, R12, UR13, R5, 0x3, P0 ;  /* 0x0000000d0c097c11 */ /* 0x000fe400080f1c05 */
[----:B------:R-:W-:-:S03]  /*1ca0*/  IADD3.X R11, PT, PT, R16, UR7, RZ, P2, !PT ;  /* 0x00000007100b7c10 */ /* 0x000fc600097fe4ff */
[----:B------:R-:W-:Y:S04]  /*1cb0*/  STG.E desc[UR8][R8.64], R19 ;  /* 0x0000001308007986 */ /* 0x000fe8000c101908 */
[----:B------:R-:W-:Y:S04]  /*1cc0*/  STG.E desc[UR8][R8.64+0x4], R19 ;  /* 0x0000041308007986 */ /* 0x000fe8000c101908 */
[----:B------:R-:W2:Y:S01]  /*1cd0*/  LDG.E R5, desc[UR8][R10.64] ;  /* 0x000000080a057981 */ /* 0x000ea2000c1e1900 */
[----:B------:R-:W-:-:S04]  /*1ce0*/  IADD3 R12, P2, PT, R13, UR14, RZ ;  /* 0x0000000e0d0c7c10 */ /* 0x000fc8000ff5e0ff */
[----:B------:R-:W-:Y:S02]  /*1cf0*/  IADD3.X R13, PT, PT, R16, UR15, RZ, P2, !PT ;  /* 0x0000000f100d7c10 */ /* 0x000fe400097fe4ff */
[----:B--2---:R-:W-:-:S13]  /*1d00*/  FSETP.GEU.AND P0, PT, R5, UR5, PT ;  /* 0x0000000505007c0b */ /* 0x004fda000bf0e000 */
[----:B------:R0:W-:Y:S04]  /*1d10*/  @P0 STG.E desc[UR8][R12.64], R5 ;  /* 0x000000050c000986 */ /* 0x0001e8000c101908 */
[----:B------:R-:W-:Y:S04]  /*1d20*/  @P0 STG.E desc[UR8][R8.64], R19 ;  /* 0x0000001308000986 */ /* 0x000fe8000c101908 */
[----:B------:R-:W-:Y:S04]  /*1d30*/  @P0 STG.E desc[UR8][R8.64+0x4], R19 ;  /* 0x0000041308000986 */ /* 0x000fe8000c101908 */
[----:B------:R-:W-:Y:S04]  /*1d40*/  STG.E desc[UR8][R8.64+0x8], R19 ;  /* 0x0000081308007986 */ /* 0x000fe8000c101908 */
[----:B------:R-:W-:Y:S04]  /*1d50*/  STG.E desc[UR8][R8.64+0xc], R19 ;  /* 0x00000c1308007986 */ /* 0x000fe8000c101908 */
[----:B------:R-:W2:Y:S02]  /*1d60*/  LDG.E R17, desc[UR8][R10.64+0x4] ;  /* 0x000004080a117981 */ /* 0x000ea4000c1e1900 */
[----:B--2---:R-:W-:-:S13]  /*1d70*/  FSETP.GEU.AND P0, PT, R17, UR5, PT ;  /* 0x0000000511007c0b */ /* 0x004fda000bf0e000 */
[----:B------:R1:W-:Y:S04]  /*1d80*/  @P0 STG.E desc[UR8][R12.64+0x4], R17 ;  /* 0x000004110c000986 */ /* 0x0003e8000c101908 */
[----:B------:R2:W-:Y:S04]  /*1d90*/  @P0 STG.E desc[UR8][R8.64+0x8], R19 ;  /* 0x0000081308000986 */ /* 0x0005e8000c101908 */
[----:B------:R2:W-:Y:S04]  /*1da0*/  @P0 STG.E desc[UR8][R8.64+0xc], R19 ;  /* 0x00000c1308000986 */ /* 0x0005e8000c101908 */
[----:B------:R2:W-:Y:S04]  /*1db0*/  STG.E desc[UR8][R8.64+0x10], R19 ;  /* 0x0000101308007986 */ /* 0x0005e8000c101908 */
[----:B------:R2:W-:Y:S04]  /*1dc0*/  STG.E desc[UR8][R8.64+0x14], R19 ;  /* 0x0000141308007986 */ /* 0x0005e8000c101908 */
[----:B0-----:R-:W3:Y:S02]  /*1dd0*/  LDG.E R5, desc[UR8][R10.64+0x8] ;  /* 0x000008080a057981 */ /* 0x001ee4000c1e1900 */
[----:B---3--:R-:W-:-:S13]  /*1de0*/  FSETP.GEU.AND P0, PT, R5, UR5, PT ;  /* 0x0000000505007c0b */ /* 0x008fda000bf0e000 */
[----:B------:R2:W-:Y:S04]  /*1df0*/  @P0 STG.E desc[UR8][R12.64+0x8], R5 ;  /* 0x000008050c000986 */ /* 0x0005e8000c101908 */
[----:B------:R2:W-:Y:S04]  /*1e00*/  @P0 STG.E desc[UR8][R8.64+0x10], R19 ;  /* 0x0000101308000986 */ /* 0x0005e8000c101908 */
[----:B------:R2:W-:Y:S04]  /*1e10*/  @P0 STG.E desc[UR8][R8.64+0x14], R19 ;  /* 0x0000141308000986 */ /* 0x0005e8000c101908 */
[----:B------:R2:W-:Y:S04]  /*1e20*/  STG.E desc[UR8][R8.64+0x18], R19 ;  /* 0x0000181308007986 */ /* 0x0005e8000c101908 */
[----:B------:R2:W-:Y:S04]  /*1e30*/  STG.E desc[UR8][R8.64+0x1c], R19 ;  /* 0x00001c1308007986 */ /* 0x0005e8000c101908 */
[----:B-1----:R-:W3:Y:S01]  /*1e40*/  LDG.E R17, desc[UR8][R10.64+0xc] ;  /* 0x00000c080a117981 */ /* 0x002ee2000c1e1900 */
[----:B------:R-:W-:Y:S01]  /*1e50*/  VIADD R21, R21, 0x4 ;  /* 0x0000000415157836 */ /* 0x000fe20000000000 */
[----:B---3--:R-:W-:-:S13]  /*1e60*/  FSETP.GEU.AND P0, PT, R17, UR5, PT ;  /* 0x0000000511007c0b */ /* 0x008fda000bf0e000 */
[----:B------:R2:W-:Y:S04]  /*1e70*/  @P0 STG.E desc[UR8][R12.64+0xc], R17 ;  /* 0x00000c110c000986 */ /* 0x0005e8000c101908 */
[----:B------:R2:W-:Y:S04]  /*1e80*/  @P0 STG.E desc[UR8][R8.64+0x18], R19 ;  /* 0x0000181308000986 */ /* 0x0005e8000c101908 */
[----:B------:R2:W-:Y:S01]  /*1e90*/  @P0 STG.E desc[UR8][R8.64+0x1c], R19 ;  /* 0x00001c1308000986 */ /* 0x0005e2000c101908 */
[----:B------:R-:W-:-:S13]  /*1ea0*/  ISETP.GE.AND P0, PT, R21, R4, PT ;  /* 0x000000041500720c */ /* 0x000fda0003f06270 */
[----:B--2---:R-:W-:Y:S05]  /*1eb0*/  @!P0 BRA `(.L_x_16) ;  /* 0xfffffffc00488947 */ /* 0x004fea000383ffff */
.L_x_15:
[----:B--234-:R-:W-:Y:S05]  /*1ec0*/  BSYNC.RECONVERGENT B0 ;  /* 0x0000000000007941 */ /* 0x01cfea0003800200 */
.L_x_0:
[----:B------:R-:W2:Y:S01]  /*1ed0*/  LDCU.64 UR6, c[0x0][0x3a0] ;  /* 0x00007400ff0677ac */ /* 0x000ea20008000a00 */
[----:B------:R-:W-:-:S04]  /*1ee0*/  UIADD3 UR10, UP0, UPT, UR10, 0x1, URZ ;  /* 0x000000010a0a7890 */ /* 0x000fc8000ff1e0ff */
[----:B------:R-:W-:Y:S02]  /*1ef0*/  UIADD3.X UR4, UPT, UPT, URZ, UR4, URZ, UP0, !UPT ;  /* 0x00000004ff047290 */ /* 0x000fe400087fe4ff */
[----:B--2---:R-:W-:-:S04]  /*1f00*/  UISETP.GE.U32.AND UP0, UPT, UR10, UR6, UPT ;  /* 0x000000060a00728c */ /* 0x004fc8000bf06070 */
[----:B------:R-:W-:Y:S01]  /*1f10*/  UISETP.GE.U32.AND.EX UP0, UPT, UR4, UR7, UPT, UP0 ;  /* 0x000000070400728c */ /* 0x000fe2000bf06100 */
[----:B------:R-:W-:Y:S08]  /*1f20*/  BAR.SYNC.DEFER_BLOCKING 0x0 ;  /* 0x0000000000007b1d */ /* 0x000ff00000010000 */
[----:B------:R-:W-:Y:S05]  /*1f30*/  BRA.U !UP0, `(.L_x_17) ;  /* 0xffffffe108a87547 */ /* 0x000fea000b83ffff */
[----:B------:R-:W-:Y:S05]  /*1f40*/  EXIT ;  /* 0x000000000000794d */ /* 0x000fea0003800000 */
.L_x_18:
[----:B------:R-:W-:-:S00]  /*1f50*/  BRA `(.L_x_18) ;  /* 0xfffffffc00fc7947 */ /* 0x000fc0000383ffff */
[----:B------:R-:W-:-:S00]  /*1f60*/  NOP ;  /* 0x0000000000007918 */ /* 0x000fc00000000000 */
        /* <DEDUP_REMOVED lines=9> */
.L_x_19:


//--------------------- .nv.shared.reserved.0     --------------------------
	.section	.nv.shared.reserved.0,"aw",@nobits
	.weak		__nv_reservedSMEM_offset_0_alias
	.size		__nv_reservedSMEM_offset_0_alias, 0, 64
	.other		__nv_reservedSMEM_offset_0_alias,@"STO_CUDA_RESERVED_SHARED STV_DEFAULT"
__nv_reservedSMEM_offset_0_alias:
	.zero		0
	.zero		64


//--------------------- .nv.constant0._Z13detect_kernelPKiPKfP6_INDEXPfmmfii --------------------------
	.section	.nv.constant0._Z13detect_kernelPKiPKfP6_INDEXPfmmfii,"a",@progbits
	.sectionflags	@""
	.align	4
.nv.constant0._Z13detect_kernelPKiPKfP6_INDEXPfmmfii:
	.zero		956


//--------------------- SYMBOLS --------------------------

	.type		.nv.reservedSmem.offset0,@object
	.size		.nv.reservedSmem.offset0,0x4
